	.target	sm_100a

	.elftype	@"ET_EXEC"


//--------------------- .note.nv.tkinfo           --------------------------
	.section	.note.nv.tkinfo,"",@"SHT_NOTE"
	.sectionflags	@"SHF_NOTE_NV_TKINFO"
	.tkinfo
        /*0018*/ 	.word	0x00000002
        /*0030*/ 	.string	""
        /*0030*/ 	.string	"ptxas"
        /*0030*/ 	.string	"Cuda compilation tools, release 13.0, V13.0.88"
        /*0030*/ 	.string	"Build cuda_13.0.r13.0/compiler.36424714_0"
        /*0030*/ 	.string	"-arch sm_100a -m 64 "



//--------------------- .note.nv.cuinfo           --------------------------
	.section	.note.nv.cuinfo,"",@"SHT_NOTE"
	.sectionflags	@"SHF_NOTE_NV_CUINFO"
        /*0018*/ 	.short	0x0002
        /*001a*/ 	.short	0x0064
        /*001c*/ 	.short	0x0082
	.zero		2


//--------------------- .nv.info                  --------------------------
	.section	.nv.info,"",@"SHT_CUDA_INFO"
	.align	4


	//----- nvinfo : EIATTR_REGCOUNT
	.align		4
        /*0000*/ 	.byte	0x04, 0x2f
        /*0002*/ 	.short	(.L_19 - .L_18)
	.align		4
.L_18:
        /*0004*/ 	.word	index@(_ZN7cutlass13device_kernelINS_4gemm6kernel13GemmUniversalIN4cute5tupleIJiiiiEEENS1_10collective13CollectiveMmaINS1_35MainloopSm100TmaUmmaWarpSpecializedILi5ELi2ELi4ENS5_IJNS4_1CILi2EEESB_NSA_ILi1EEEEEEEENS5_IJNSA_ILi64EEESF_NSA_ILi32EEEEEENS_12float_e4m3_tENS5_IJlSC_lEEESI_SJ_NS4_8TiledMMAINS4_8MMA_AtomIJNS4_10MMA_TraitsINS4_19SM100_MMA_F8F6F4_SSEJSI_SI_fSF_SF_NS4_17integral_constantINS4_4UMMA5MajorELSQ_0EEESR_NSO_INSP_7ScaleInELSS_0EEEST_EEEEEENS4_6LayoutINS5_IJSC_SC_SC_EEENS5_IJNSA_ILi0EEESY_SY_EEEEENS5_IJNS4_10UnderscoreES11_S11_EEEEENS4_23SM90_TMA_LOAD_MULTICASTENS4_14ComposedLayoutINS4_7SwizzleILi1ELi4ELi3EEENS4_18smem_ptr_flag_bitsILi8EEENSW_INS5_IJNSA_ILi8EEESG_EEENS5_IJSG_SC_EEEEEEEvNS4_8identityES14_S1E_vS1F_EENS_8epilogue10collective18CollectiveEpilogueINS1H_23Sm100TmaWarpSpecializedILi1ELi1ELi32ELb0ELb0EEEJSH_NS5_IJNSW_ISF_SC_EES1M_EEESI_SJ_SI_SJ_NS1H_6fusion15FusionCallbacksIS1L_NS1O_17LinearCombinationISI_fSI_fLNS_15FloatRoundStyleE2EEESH_S1N_JEEENS4_5SM1004TMEM4LOAD26SM100_TMEM_LOAD_16dp32b32xENS4_13SM90_TMA_LOADENS15_INS16_ILi2ELi4ELi3EEES19_NSW_INS5_IJS1A_SF_EEENS5_IJSF_SC_EEEEEEENS4_39AutoVectorizingCopyWithAssumedAlignmentILi128EEENS4_14SM90_TMA_STOREES23_S25_S25_EEEvvEEEEvNT_6ParamsE)
        /*0008*/ 	.word	0x00000059


	//----- nvinfo : EIATTR_FRAME_SIZE
	.align		4
.L_19:
        /*000c*/ 	.byte	0x04, 0x11
        /*000e*/ 	.short	(.L_21 - .L_20)
	.align		4
.L_20:
        /*0010*/ 	.word	index@($__internal_2_$__cuda_sm10x_tcgen05_guardrail_trap_unallocated_columns_being_dealloced)
        /*0014*/ 	.word	0x00000000


	//----- nvinfo : EIATTR_FRAME_SIZE
	.align		4
.L_21:
        /*0018*/ 	.byte	0x04, 0x11
        /*001a*/ 	.short	(.L_23 - .L_22)
	.align		4
.L_22:
        /*001c*/ 	.word	index@($__internal_1_$__cuda_sm10x_tcgen05_guardrail_trap_phase_invalid_during_alloc)
        /*0020*/ 	.word	0x00000000


	//----- nvinfo : EIATTR_FRAME_SIZE
	.align		4
.L_23:
        /*0024*/ 	.byte	0x04, 0x11
        /*0026*/ 	.short	(.L_25 - .L_24)
	.align		4
.L_24:
        /*0028*/ 	.word	index@($__internal_0_$__cuda_sm10x_tcgen05_guardrail_trap_col_being_dealloced_not_returned_by_alloc)
        /*002c*/ 	.word	0x00000000


	//----- nvinfo : EIATTR_FRAME_SIZE
	.align		4
.L_25:
        /*0030*/ 	.byte	0x04, 0x11
        /*0032*/ 	.short	(.L_27 - .L_26)
	.align		4
.L_26:
        /*0034*/ 	.word	index@(_ZN7cutlass13device_kernelINS_4gemm6kernel13GemmUniversalIN4cute5tupleIJiiiiEEENS1_10collective13CollectiveMmaINS1_35MainloopSm100TmaUmmaWarpSpecializedILi5ELi2ELi4ENS5_IJNS4_1CILi2EEESB_NSA_ILi1EEEEEEEENS5_IJNSA_ILi64EEESF_NSA_ILi32EEEEEENS_12float_e4m3_tENS5_IJlSC_lEEESI_SJ_NS4_8TiledMMAINS4_8MMA_AtomIJNS4_10MMA_TraitsINS4_19SM100_MMA_F8F6F4_SSEJSI_SI_fSF_SF_NS4_17integral_constantINS4_4UMMA5MajorELSQ_0EEESR_NSO_INSP_7ScaleInELSS_0EEEST_EEEEEENS4_6LayoutINS5_IJSC_SC_SC_EEENS5_IJNSA_ILi0EEESY_SY_EEEEENS5_IJNS4_10UnderscoreES11_S11_EEEEENS4_23SM90_TMA_LOAD_MULTICASTENS4_14ComposedLayoutINS4_7SwizzleILi1ELi4ELi3EEENS4_18smem_ptr_flag_bitsILi8EEENSW_INS5_IJNSA_ILi8EEESG_EEENS5_IJSG_SC_EEEEEEEvNS4_8identityES14_S1E_vS1F_EENS_8epilogue10collective18CollectiveEpilogueINS1H_23Sm100TmaWarpSpecializedILi1ELi1ELi32ELb0ELb0EEEJSH_NS5_IJNSW_ISF_SC_EES1M_EEESI_SJ_SI_SJ_NS1H_6fusion15FusionCallbacksIS1L_NS1O_17LinearCombinationISI_fSI_fLNS_15FloatRoundStyleE2EEESH_S1N_JEEENS4_5SM1004TMEM4LOAD26SM100_TMEM_LOAD_16dp32b32xENS4_13SM90_TMA_LOADENS15_INS16_ILi2ELi4ELi3EEES19_NSW_INS5_IJS1A_SF_EEENS5_IJSF_SC_EEEEEEENS4_39AutoVectorizingCopyWithAssumedAlignmentILi128EEENS4_14SM90_TMA_STOREES23_S25_S25_EEEvvEEEEvNT_6ParamsE)
        /*0038*/ 	.word	0x00000000


	//----- nvinfo : EIATTR_MIN_STACK_SIZE
	.align		4
.L_27:
        /*003c*/ 	.byte	0x04, 0x12
        /*003e*/ 	.short	(.L_29 - .L_28)
	.align		4
.L_28:
        /*0040*/ 	.word	index@(_ZN7cutlass13device_kernelINS_4gemm6kernel13GemmUniversalIN4cute5tupleIJiiiiEEENS1_10collective13CollectiveMmaINS1_35MainloopSm100TmaUmmaWarpSpecializedILi5ELi2ELi4ENS5_IJNS4_1CILi2EEESB_NSA_ILi1EEEEEEEENS5_IJNSA_ILi64EEESF_NSA_ILi32EEEEEENS_12float_e4m3_tENS5_IJlSC_lEEESI_SJ_NS4_8TiledMMAINS4_8MMA_AtomIJNS4_10MMA_TraitsINS4_19SM100_MMA_F8F6F4_SSEJSI_SI_fSF_SF_NS4_17integral_constantINS4_4UMMA5MajorELSQ_0EEESR_NSO_INSP_7ScaleInELSS_0EEEST_EEEEEENS4_6LayoutINS5_IJSC_SC_SC_EEENS5_IJNSA_ILi0EEESY_SY_EEEEENS5_IJNS4_10UnderscoreES11_S11_EEEEENS4_23SM90_TMA_LOAD_MULTICASTENS4_14ComposedLayoutINS4_7SwizzleILi1ELi4ELi3EEENS4_18smem_ptr_flag_bitsILi8EEENSW_INS5_IJNSA_ILi8EEESG_EEENS5_IJSG_SC_EEEEEEEvNS4_8identityES14_S1E_vS1F_EENS_8epilogue10collective18CollectiveEpilogueINS1H_23Sm100TmaWarpSpecializedILi1ELi1ELi32ELb0ELb0EEEJSH_NS5_IJNSW_ISF_SC_EES1M_EEESI_SJ_SI_SJ_NS1H_6fusion15FusionCallbacksIS1L_NS1O_17LinearCombinationISI_fSI_fLNS_15FloatRoundStyleE2EEESH_S1N_JEEENS4_5SM1004TMEM4LOAD26SM100_TMEM_LOAD_16dp32b32xENS4_13SM90_TMA_LOADENS15_INS16_ILi2ELi4ELi3EEES19_NSW_INS5_IJS1A_SF_EEENS5_IJSF_SC_EEEEEEENS4_39AutoVectorizingCopyWithAssumedAlignmentILi128EEENS4_14SM90_TMA_STOREES23_S25_S25_EEEvvEEEEvNT_6ParamsE)
        /*0044*/ 	.word	0x00000000
.L_29:


//--------------------- .nv.compat                --------------------------
	.section	.nv.compat,"",@"SHT_CUDA_COMPAT_INFO"
	.align	4
        /*0000*/ 	.byte	0x02, 0x09, 0x01, 0x00, 0x02, 0x02, 0x02, 0x00, 0x02, 0x05, 0x05, 0x00, 0x03, 0x07, 0x01, 0x01
        /*0010*/ 	.byte	0x02, 0x03, 0x01, 0x00, 0x02, 0x06, 0x01, 0x00, 0x04, 0x0b, 0x08, 0x00, 0x09, 0x00, 0x00, 0x00
        /*0020*/ 	.byte	0x00, 0x00, 0x00, 0x00


//--------------------- .nv.info._ZN7cutlass13device_kernelINS_4gemm6kernel13GemmUniversalIN4cute5tupleIJiiiiEEENS1_10collective13CollectiveMmaINS1_35MainloopSm100TmaUmmaWarpSpecializedILi5ELi2ELi4ENS5_IJNS4_1CILi2EEESB_NSA_ILi1EEEEEEEENS5_IJNSA_ILi64EEESF_NSA_ILi32EEEEEENS_12float_e4m3_tENS5_IJlSC_lEEESI_SJ_NS4_8TiledMMAINS4_8MMA_AtomIJNS4_10MMA_TraitsINS4_19SM100_MMA_F8F6F4_SSEJSI_SI_fSF_SF_NS4_17integral_constantINS4_4UMMA5MajorELSQ_0EEESR_NSO_INSP_7ScaleInELSS_0EEEST_EEEEEENS4_6LayoutINS5_IJSC_SC_SC_EEENS5_IJNSA_ILi0EEESY_SY_EEEEENS5_IJNS4_10UnderscoreES11_S11_EEEEENS4_23SM90_TMA_LOAD_MULTICASTENS4_14ComposedLayoutINS4_7SwizzleILi1ELi4ELi3EEENS4_18smem_ptr_flag_bitsILi8EEENSW_INS5_IJNSA_ILi8EEESG_EEENS5_IJSG_SC_EEEEEEEvNS4_8identityES14_S1E_vS1F_EENS_8epilogue10collective18CollectiveEpilogueINS1H_23Sm100TmaWarpSpecializedILi1ELi1ELi32ELb0ELb0EEEJSH_NS5_IJNSW_ISF_SC_EES1M_EEESI_SJ_SI_SJ_NS1H_6fusion15FusionCallbacksIS1L_NS1O_17LinearCombinationISI_fSI_fLNS_15FloatRoundStyleE2EEESH_S1N_JEEENS4_5SM1004TMEM4LOAD26SM100_TMEM_LOAD_16dp32b32xENS4_13SM90_TMA_LOADENS15_INS16_ILi2ELi4ELi3EEES19_NSW_INS5_IJS1A_SF_EEENS5_IJSF_SC_EEEEEEENS4_39AutoVectorizingCopyWithAssumedAlignmentILi128EEENS4_14SM90_TMA_STOREES23_S25_S25_EEEvvEEEEvNT_6ParamsE --------------------------
	.section	.nv.info._ZN7cutlass13device_kernelINS_4gemm6kernel13GemmUniversalIN4cute5tupleIJiiiiEEENS1_10collective13CollectiveMmaINS1_35MainloopSm100TmaUmmaWarpSpecializedILi5ELi2ELi4ENS5_IJNS4_1CILi2EEESB_NSA_ILi1EEEEEEEENS5_IJNSA_ILi64EEESF_NSA_ILi32EEEEEENS_12float_e4m3_tENS5_IJlSC_lEEESI_SJ_NS4_8TiledMMAINS4_8MMA_AtomIJNS4_10MMA_TraitsINS4_19SM100_MMA_F8F6F4_SSEJSI_SI_fSF_SF_NS4_17integral_constantINS4_4UMMA5MajorELSQ_0EEESR_NSO_INSP_7ScaleInELSS_0EEEST_EEEEEENS4_6LayoutINS5_IJSC_SC_SC_EEENS5_IJNSA_ILi0EEESY_SY_EEEEENS5_IJNS4_10UnderscoreES11_S11_EEEEENS4_23SM90_TMA_LOAD_MULTICASTENS4_14ComposedLayoutINS4_7SwizzleILi1ELi4ELi3EEENS4_18smem_ptr_flag_bitsILi8EEENSW_INS5_IJNSA_ILi8EEESG_EEENS5_IJSG_SC_EEEEEEEvNS4_8identityES14_S1E_vS1F_EENS_8epilogue10collective18CollectiveEpilogueINS1H_23Sm100TmaWarpSpecializedILi1ELi1ELi32ELb0ELb0EEEJSH_NS5_IJNSW_ISF_SC_EES1M_EEESI_SJ_SI_SJ_NS1H_6fusion15FusionCallbacksIS1L_NS1O_17LinearCombinationISI_fSI_fLNS_15FloatRoundStyleE2EEESH_S1N_JEEENS4_5SM1004TMEM4LOAD26SM100_TMEM_LOAD_16dp32b32xENS4_13SM90_TMA_LOADENS15_INS16_ILi2ELi4ELi3EEES19_NSW_INS5_IJS1A_SF_EEENS5_IJSF_SC_EEEEEEENS4_39AutoVectorizingCopyWithAssumedAlignmentILi128EEENS4_14SM90_TMA_STOREES23_S25_S25_EEEvvEEEEvNT_6ParamsE,"",@"SHT_CUDA_INFO"
	.sectionflags	@""
	.align	4


	//----- nvinfo : EIATTR_CUDA_API_VERSION
	.align		4
        /*0000*/ 	.byte	0x04, 0x37
        /*0002*/ 	.short	(.L_31 - .L_30)
.L_30:
        /*0004*/ 	.word	0x00000082


	//----- nvinfo : EIATTR_KPARAM_INFO
	.align		4
.L_31:
        /*0008*/ 	.byte	0x04, 0x17
        /*000a*/ 	.short	(.L_33 - .L_32)
.L_32:
        /*000c*/ 	.word	0x00000000
        /*0010*/ 	.short	0x0000
        /*0012*/ 	.short	0x0000
        /*0014*/ 	.byte	0x00, 0xf0, 0x01, 0x20


	//----- nvinfo : EIATTR_AT_ENTRY_FRAGMENTS
	.align		4
.L_33:
        /*0018*/ 	.byte	0x04, 0x4f
        /*001a*/ 	.short	(.L_35 - .L_34)


	//   ....[0]....
.L_34:
        /*001c*/ 	.word	0x00000006


	//----- nvinfo : EIATTR_RESERVED_SMEM_USED
	.align		4
.L_35:
        /*0020*/ 	.byte	0x01, 0x41
	.zero		2


	//----- nvinfo : EIATTR_SPARSE_MMA_MASK
	.align		4
        /*0024*/ 	.byte	0x03, 0x50
        /*0026*/ 	.short	0x0000


	//----- nvinfo : EIATTR_TCGEN05_1CTA_USED
	.align		4
        /*0028*/ 	.byte	0x01, 0x51
	.zero		2


	//----- nvinfo : EIATTR_MAXREG_COUNT
	.align		4
        /*002c*/ 	.byte	0x03, 0x1b
        /*002e*/ 	.short	0x00ff


	//----- nvinfo : EIATTR_NUM_BARRIERS
	.align		4
        /*0030*/ 	.byte	0x02, 0x4c
        /*0032*/ 	.byte	0x07
	.zero		1


	//----- nvinfo : EIATTR_EXTERNS
	.align		4
        /*0034*/ 	.byte	0x04, 0x0f
        /*0036*/ 	.short	(.L_37 - .L_36)


	//   ....[0]....
	.align		4
.L_36:
        /*0038*/ 	.word	index@(__assertfail)


	//----- nvinfo : EIATTR_MERCURY_ISA_VERSION
	.align		4
.L_37:
        /*003c*/ 	.byte	0x03, 0x5f
        /*003e*/ 	.short	0x0101


	//----- nvinfo : EIATTR_INT_WARP_WIDE_INSTR_OFFSETS
	.align		4
        /*0040*/ 	.byte	0x04, 0x31
        /*0042*/ 	.short	(.L_39 - .L_38)


	//   ....[0]....
.L_38:
        /*0044*/ 	.word	0x00003d20


	//   ....[1]....
        /*0048*/ 	.word	0x00003d50


	//   ....[2]....
        /*004c*/ 	.word	0x00003d70


	//   ....[3]....
        /*0050*/ 	.word	0x000048a0


	//   ....[4]....
        /*0054*/ 	.word	0x00004950


	//----- nvinfo : EIATTR_COOP_GROUP_MASK_REGIDS
	.align		4
.L_39:
        /*0058*/ 	.byte	0x04, 0x29
        /*005a*/ 	.short	(.L_41 - .L_40)


	//   ....[0]....
.L_40:
        /*005c*/ 	.word	0xffffffff


	//   ....[1]....
        /*0060*/ 	.word	0xffffffff


	//   ....[2]....
        /*0064*/ 	.word	0xffffffff


	//   ....[3]....
        /*0068*/ 	.word	0xffffffff


	//   ....[4]....
        /*006c*/ 	.word	0xffffffff


	//   ....[5]....
        /*0070*/ 	.word	0xffffffff


	//   ....[6]....
        /*0074*/ 	.word	0xffffffff


	//   ....[7]....
        /*0078*/ 	.word	0xffffffff


	//   ....[8]....
        /*007c*/ 	.word	0xffffffff


	//   ....[9]....
        /*0080*/ 	.word	0xffffffff


	//   ....[10]....
        /*0084*/ 	.word	0xffffffff


	//   ....[11]....
        /*0088*/ 	.word	0xffffffff


	//   ....[12]....
        /*008c*/ 	.word	0xffffffff


	//   ....[13]....
        /*0090*/ 	.word	0xffffffff


	//----- nvinfo : EIATTR_COOP_GROUP_INSTR_OFFSETS
	.align		4
.L_41:
        /*0094*/ 	.byte	0x04, 0x28
        /*0096*/ 	.short	(.L_43 - .L_42)


	//   ....[0]....
.L_42:
        /*0098*/ 	.word	0x00000080


	//   ....[1]....
        /*009c*/ 	.word	0x000004e0


	//   ....[2]....
        /*00a0*/ 	.word	0x000006b0


	//   ....[3]....
        /*00a4*/ 	.word	0x000007f0


	//   ....[4]....
        /*00a8*/ 	.word	0x000008f0


	//   ....[5]....
        /*00ac*/ 	.word	0x00000a60


	//   ....[6]....
        /*00b0*/ 	.word	0x00000c00


	//   ....[7]....
        /*00b4*/ 	.word	0x00000db0


	//   ....[8]....
        /*00b8*/ 	.word	0x00002130


	//   ....[9]....
        /*00bc*/ 	.word	0x00003060


	//   ....[10]....
        /*00c0*/ 	.word	0x00003270


	//   ....[11]....
        /*00c4*/ 	.word	0x000032a0


	//   ....[12]....
        /*00c8*/ 	.word	0x00003c00


	//   ....[13]....
        /*00cc*/ 	.word	0x00003e30


	//----- nvinfo : EIATTR_VRC_CTA_INIT_COUNT
	.align		4
.L_43:
        /*00d0*/ 	.byte	0x02, 0x4a
        /*00d2*/ 	.byte	0x80
	.zero		1


	//----- nvinfo : EIATTR_SYSCALL_OFFSETS
	.align		4
        /*00d4*/ 	.byte	0x04, 0x46
        /*00d6*/ 	.short	(.L_45 - .L_44)


	//   ....[0]....
.L_44:
        /*00d8*/ 	.word	0x000054c0


	//   ....[1]....
        /*00dc*/ 	.word	0x00005600


	//   ....[2]....
        /*00e0*/ 	.word	0x00005d80


	//----- nvinfo : EIATTR_MBARRIER_INSTR_OFFSETS
	.align		4
.L_45:
        /*00e4*/ 	.byte	0x04, 0x39
        /*00e6*/ 	.short	(.L_47 - .L_46)


	//   ....[0]....
.L_46:
        /*00e8*/ 	.word	0x00000600
        /*00ec*/ 	.word	0x000000ff
        /*00f0*/ 	.word	0x00000000
        /*00f4*/ 	.short	0x0100
        /*00f6*/ 	.byte	0x04
	.zero		1


	//   ....[1]....
        /*00f8*/ 	.word	0x00000610
        /*00fc*/ 	.word	0x000000ff
        /*0100*/ 	.word	0x00000028
        /*0104*/ 	.short	0x0100
        /*0106*/ 	.byte	0x04
	.zero		1


	//   ....[2]....
        /*0108*/ 	.word	0x00000620
        /*010c*/ 	.word	0x000000ff
        /*0110*/ 	.word	0x00000008
        /*0114*/ 	.short	0x0100
        /*0116*/ 	.byte	0x04
	.zero		1


	//   ....[3]....
        /*0118*/ 	.word	0x00000630
        /*011c*/ 	.word	0x000000ff
        /*0120*/ 	.word	0x00000030
        /*0124*/ 	.short	0x0100
        /*0126*/ 	.byte	0x04
	.zero		1


	//   ....[4]....
        /*0128*/ 	.word	0x00000640
        /*012c*/ 	.word	0x000000ff
        /*0130*/ 	.word	0x00000010
        /*0134*/ 	.short	0x0100
        /*0136*/ 	.byte	0x04
	.zero		1


	//   ....[5]....
        /*0138*/ 	.word	0x00000650
        /*013c*/ 	.word	0x000000ff
        /*0140*/ 	.word	0x00000038
        /*0144*/ 	.short	0x0100
        /*0146*/ 	.byte	0x04
	.zero		1


	//   ....[6]....
        /*0148*/ 	.word	0x00000660
        /*014c*/ 	.word	0x000000ff
        /*0150*/ 	.word	0x00000018
        /*0154*/ 	.short	0x0100
        /*0156*/ 	.byte	0x04
	.zero		1


	//   ....[7]....
        /*0158*/ 	.word	0x00000670
        /*015c*/ 	.word	0x000000ff
        /*0160*/ 	.word	0x00000040
        /*0164*/ 	.short	0x0100
        /*0166*/ 	.byte	0x04
	.zero		1


	//   ....[8]....
        /*0168*/ 	.word	0x00000680
        /*016c*/ 	.word	0x000000ff
        /*0170*/ 	.word	0x00000020
        /*0174*/ 	.short	0x0100
        /*0176*/ 	.byte	0x04
	.zero		1


	//   ....[9]....
        /*0178*/ 	.word	0x00000690
        /*017c*/ 	.word	0x000000ff
        /*0180*/ 	.word	0x00000048
        /*0184*/ 	.short	0x0100
        /*0186*/ 	.byte	0x04
	.zero		1


	//   ....[10]....
        /*0188*/ 	.word	0x000007c0
        /*018c*/ 	.word	0x000000ff
        /*0190*/ 	.word	0x00000050
        /*0194*/ 	.short	0x0100
        /*0196*/ 	.byte	0x04
	.zero		1


	//   ....[11]....
        /*0198*/ 	.word	0x000007d0
        /*019c*/ 	.word	0x000000ff
        /*01a0*/ 	.word	0x00000058
        /*01a4*/ 	.short	0x0100
        /*01a6*/ 	.byte	0x04
	.zero		1


	//   ....[12]....
        /*01a8*/ 	.word	0x000008c0
        /*01ac*/ 	.word	0x000000ff
        /*01b0*/ 	.word	0x00000060
        /*01b4*/ 	.short	0x0100
        /*01b6*/ 	.byte	0x06
	.zero		1


	//   ....[13]....
        /*01b8*/ 	.word	0x000008d0
        /*01bc*/ 	.word	0x000000ff
        /*01c0*/ 	.word	0x00000068
        /*01c4*/ 	.short	0x0100
        /*01c6*/ 	.byte	0x06
	.zero		1


	//   ....[14]....
        /*01c8*/ 	.word	0x00000a10
        /*01cc*/ 	.word	0x000000ff
        /*01d0*/ 	.word	0x00000070
        /*01d4*/ 	.short	0x0100
        /*01d6*/ 	.byte	0x06
	.zero		1


	//   ....[15]....
        /*01d8*/ 	.word	0x00000a20
        /*01dc*/ 	.word	0x000000ff
        /*01e0*/ 	.word	0x00000080
        /*01e4*/ 	.short	0x0100
        /*01e6*/ 	.byte	0x06
	.zero		1


	//   ....[16]....
        /*01e8*/ 	.word	0x00000a30
        /*01ec*/ 	.word	0x000000ff
        /*01f0*/ 	.word	0x00000078
        /*01f4*/ 	.short	0x0100
        /*01f6*/ 	.byte	0x06
	.zero		1


	//   ....[17]....
        /*01f8*/ 	.word	0x00000a40
        /*01fc*/ 	.word	0x000000ff
        /*0200*/ 	.word	0x00000088
        /*0204*/ 	.short	0x0100
        /*0206*/ 	.byte	0x06
	.zero		1


	//   ....[18]....
        /*0208*/ 	.word	0x00000b70
        /*020c*/ 	.word	0x000000ff
        /*0210*/ 	.word	0x00000090
        /*0214*/ 	.short	0x0100
        /*0216*/ 	.byte	0x04
	.zero		1


	//   ....[19]....
        /*0218*/ 	.word	0x00000b80
        /*021c*/ 	.word	0x000000ff
        /*0220*/ 	.word	0x000000b0
        /*0224*/ 	.short	0x0100
        /*0226*/ 	.byte	0x04
	.zero		1


	//   ....[20]....
        /*0228*/ 	.word	0x00000b90
        /*022c*/ 	.word	0x000000ff
        /*0230*/ 	.word	0x00000098
        /*0234*/ 	.short	0x0100
        /*0236*/ 	.byte	0x04
	.zero		1


	//   ....[21]....
        /*0238*/ 	.word	0x00000ba0
        /*023c*/ 	.word	0x000000ff
        /*0240*/ 	.word	0x000000b8
        /*0244*/ 	.short	0x0100
        /*0246*/ 	.byte	0x04
	.zero		1


	//   ....[22]....
        /*0248*/ 	.word	0x00000bb0
        /*024c*/ 	.word	0x000000ff
        /*0250*/ 	.word	0x000000a0
        /*0254*/ 	.short	0x0100
        /*0256*/ 	.byte	0x04
	.zero		1


	//   ....[23]....
        /*0258*/ 	.word	0x00000bc0
        /*025c*/ 	.word	0x000000ff
        /*0260*/ 	.word	0x000000c0
        /*0264*/ 	.short	0x0100
        /*0266*/ 	.byte	0x04
	.zero		1


	//   ....[24]....
        /*0268*/ 	.word	0x00000bd0
        /*026c*/ 	.word	0x000000ff
        /*0270*/ 	.word	0x000000a8
        /*0274*/ 	.short	0x0100
        /*0276*/ 	.byte	0x04
	.zero		1


	//   ....[25]....
        /*0278*/ 	.word	0x00000be0
        /*027c*/ 	.word	0x000000ff
        /*0280*/ 	.word	0x000000c8
        /*0284*/ 	.short	0x0100
        /*0286*/ 	.byte	0x04
	.zero		1


	//   ....[26]....
        /*0288*/ 	.word	0x00000cd0
        /*028c*/ 	.word	0x000000ff
        /*0290*/ 	.word	0x000000d0
        /*0294*/ 	.short	0x0100
        /*0296*/ 	.byte	0x04
	.zero		1


	//   ....[27]....
        /*0298*/ 	.word	0x00000ce0
        /*029c*/ 	.word	0x000000ff
        /*02a0*/ 	.word	0x000000e0
        /*02a4*/ 	.short	0x0100
        /*02a6*/ 	.byte	0x04
	.zero		1


	//   ....[28]....
        /*02a8*/ 	.word	0x00000cf0
        /*02ac*/ 	.word	0x000000ff
        /*02b0*/ 	.word	0x000000d8
        /*02b4*/ 	.short	0x0100
        /*02b6*/ 	.byte	0x04
	.zero		1


	//   ....[29]....
        /*02b8*/ 	.word	0x00000d00
        /*02bc*/ 	.word	0x000000ff
        /*02c0*/ 	.word	0x000000e8
        /*02c4*/ 	.short	0x0100
        /*02c6*/ 	.byte	0x04
	.zero		1


	//   ....[30]....
        /*02c8*/ 	.word	0x00001960
        /*02cc*/ 	.word	0x00000000
        /*02d0*/ 	.word	0x000000e0
        /*02d4*/ 	.short	0x010a
        /*02d6*/ 	.byte	0xff
	.zero		1


	//   ....[31]....
        /*02d8*/ 	.word	0x00001990
        /*02dc*/ 	.word	0x00000000
        /*02e0*/ 	.word	0x000000d0
        /*02e4*/ 	.short	0x0101
        /*02e6*/ 	.byte	0xff
	.zero		1


	//   ....[32]....
        /*02e8*/ 	.word	0x00001a70
        /*02ec*/ 	.word	0x000000ff
        /*02f0*/ 	.word	0x00000028
        /*02f4*/ 	.short	0x010a
        /*02f6*/ 	.byte	0x04
	.zero		1


	//   ....[33]....
        /*02f8*/ 	.word	0x00001af0
        /*02fc*/ 	.word	0x000000ff
        /*0300*/ 	.word	0x00000028
        /*0304*/ 	.short	0x010a
        /*0306*/ 	.byte	0x21
	.zero		1


	//   ....[34]....
        /*0308*/ 	.word	0x00001c80
        /*030c*/ 	.word	0x000000ff
        /*0310*/ 	.word	0x00000028
        /*0314*/ 	.short	0x010a
        /*0316*/ 	.byte	0x08
	.zero		1


	//   ....[35]....
        /*0318*/ 	.word	0x00001dc0
        /*031c*/ 	.word	0x000000ff
        /*0320*/ 	.word	0x00000068
        /*0324*/ 	.short	0x0101
        /*0326*/ 	.byte	0x06
	.zero		1


	//   ....[36]....
        /*0328*/ 	.word	0x00001de0
        /*032c*/ 	.word	0x000000ff
        /*0330*/ 	.word	0x00000028
        /*0334*/ 	.short	0x010a
        /*0336*/ 	.byte	0x04
	.zero		1


	//   ....[37]....
        /*0338*/ 	.word	0x00001e60
        /*033c*/ 	.word	0x000000ff
        /*0340*/ 	.word	0x00000028
        /*0344*/ 	.short	0x010a
        /*0346*/ 	.byte	0x11
	.zero		1


	//   ....[38]....
        /*0348*/ 	.word	0x00001ff0
        /*034c*/ 	.word	0x000000ff
        /*0350*/ 	.word	0x00000028
        /*0354*/ 	.short	0x010a
        /*0356*/ 	.byte	0x07
	.zero		1


	//   ....[39]....
        /*0358*/ 	.word	0x00002160
        /*035c*/ 	.word	0x00000003
        /*0360*/ 	.word	0x00000070
        /*0364*/ 	.short	0x010a
        /*0366*/ 	.byte	0xff
	.zero		1


	//   ....[40]....
        /*0368*/ 	.word	0x000022b0
        /*036c*/ 	.word	0x00000000
        /*0370*/ 	.word	0x00000000
        /*0374*/ 	.short	0x0101
        /*0376*/ 	.byte	0xff
	.zero		1


	//   ....[41]....
        /*0378*/ 	.word	0x00002850
        /*037c*/ 	.word	0x000000ff
        /*0380*/ 	.word	0x00000000
        /*0384*/ 	.short	0x010a
        /*0386*/ 	.byte	0x04
	.zero		1


	//   ....[42]....
        /*0388*/ 	.word	0x000028e0
        /*038c*/ 	.word	0x000000ff
        /*0390*/ 	.word	0x00000000
        /*0394*/ 	.short	0x010a
        /*0396*/ 	.byte	0x05
	.zero		1


	//   ....[43]....
        /*0398*/ 	.word	0x00002970
        /*039c*/ 	.word	0x000000ff
        /*03a0*/ 	.word	0x00000000
        /*03a4*/ 	.short	0x010a
        /*03a6*/ 	.byte	0x05
	.zero		1


	//   ....[44]....
        /*03a8*/ 	.word	0x00002a00
        /*03ac*/ 	.word	0x000000ff
        /*03b0*/ 	.word	0x00000000
        /*03b4*/ 	.short	0x010a
        /*03b6*/ 	.byte	0x05
	.zero		1


	//   ....[45]....
        /*03b8*/ 	.word	0x00002aa0
        /*03bc*/ 	.word	0x00000000
        /*03c0*/ 	.word	0x00000000
        /*03c4*/ 	.short	0x010a
        /*03c6*/ 	.byte	0xff
	.zero		1


	//   ....[46]....
        /*03c8*/ 	.word	0x00002bc0
        /*03cc*/ 	.word	0x00000002
        /*03d0*/ 	.word	0x000000d0
        /*03d4*/ 	.short	0x010a
        /*03d6*/ 	.byte	0xff
	.zero		1


	//   ....[47]....
        /*03d8*/ 	.word	0x00002c30
        /*03dc*/ 	.word	0x00000002
        /*03e0*/ 	.word	0x00000000
        /*03e4*/ 	.short	0x0101
        /*03e6*/ 	.byte	0xff
	.zero		1


	//   ....[48]....
        /*03e8*/ 	.word	0x00002c50
        /*03ec*/ 	.word	0x000000ff
        /*03f0*/ 	.word	0x00000080
        /*03f4*/ 	.short	0x010a
        /*03f6*/ 	.byte	0x04
	.zero		1


	//   ....[49]....
        /*03f8*/ 	.word	0x00002d70
        /*03fc*/ 	.word	0x00000002
        /*0400*/ 	.word	0x00000070
        /*0404*/ 	.short	0x010a
        /*0406*/ 	.byte	0xff
	.zero		1


	//   ....[50]....
        /*0408*/ 	.word	0x00002e70
        /*040c*/ 	.word	0x00000002
        /*0410*/ 	.word	0x00000000
        /*0414*/ 	.short	0x0101
        /*0416*/ 	.byte	0xff
	.zero		1


	//   ....[51]....
        /*0418*/ 	.word	0x00002f00
        /*041c*/ 	.word	0x000000ff
        /*0420*/ 	.word	0x00000080
        /*0424*/ 	.short	0x0106
        /*0426*/ 	.byte	0x04
	.zero		1


	//   ....[52]....
        /*0428*/ 	.word	0x00002f20
        /*042c*/ 	.word	0x000000ff
        /*0430*/ 	.word	0x00000080
        /*0434*/ 	.short	0x010a
        /*0436*/ 	.byte	0x04
	.zero		1


	//   ....[53]....
        /*0438*/ 	.word	0x00002fb0
        /*043c*/ 	.word	0x000000ff
        /*0440*/ 	.word	0x00000080
        /*0444*/ 	.short	0x0106
        /*0446*/ 	.byte	0x07
	.zero		1


	//   ....[54]....
        /*0448*/ 	.word	0x00002ff0
        /*044c*/ 	.word	0x00000000
        /*0450*/ 	.word	0x00000080
        /*0454*/ 	.short	0x010a
        /*0456*/ 	.byte	0xff
	.zero		1


	//   ....[55]....
        /*0458*/ 	.word	0x000034e0
        /*045c*/ 	.word	0x00000000
        /*0460*/ 	.word	0x00000070
        /*0464*/ 	.short	0x010a
        /*0466*/ 	.byte	0xff
	.zero		1


	//   ....[56]....
        /*0468*/ 	.word	0x000035e0
        /*046c*/ 	.word	0x00000003
        /*0470*/ 	.word	0x00000000
        /*0474*/ 	.short	0x0101
        /*0476*/ 	.byte	0xff
	.zero		1


	//   ....[57]....
        /*0478*/ 	.word	0x000035f0
        /*047c*/ 	.word	0x000000ff
        /*0480*/ 	.word	0x00000000
        /*0484*/ 	.short	0x010a
        /*0486*/ 	.byte	0x04
	.zero		1


	//   ....[58]....
        /*0488*/ 	.word	0x00003610
        /*048c*/ 	.word	0x000000ff
        /*0490*/ 	.word	0x000000b0
        /*0494*/ 	.short	0x010a
        /*0496*/ 	.byte	0x13
	.zero		1


	//   ....[59]....
        /*0498*/ 	.word	0x00003750
        /*049c*/ 	.word	0x000000ff
        /*04a0*/ 	.word	0x00000000
        /*04a4*/ 	.short	0x010a
        /*04a6*/ 	.byte	0x06
	.zero		1


	//   ....[60]....
        /*04a8*/ 	.word	0x00003850
        /*04ac*/ 	.word	0x000000ff
        /*04b0*/ 	.word	0x00000000
        /*04b4*/ 	.short	0x010a
        /*04b6*/ 	.byte	0x04
	.zero		1


	//   ....[61]....
        /*04b8*/ 	.word	0x00003a30
        /*04bc*/ 	.word	0x000000ff
        /*04c0*/ 	.word	0x00000000
        /*04c4*/ 	.short	0x010a
        /*04c6*/ 	.byte	0x04
	.zero		1


	//   ....[62]....
        /*04c8*/ 	.word	0x00003ac0
        /*04cc*/ 	.word	0x000000ff
        /*04d0*/ 	.word	0x00000000
        /*04d4*/ 	.short	0x010a
        /*04d6*/ 	.byte	0x05
	.zero		1


	//   ....[63]....
        /*04d8*/ 	.word	0x00003b50
        /*04dc*/ 	.word	0x000000ff
        /*04e0*/ 	.word	0x00000000
        /*04e4*/ 	.short	0x010a
        /*04e6*/ 	.byte	0x05
	.zero		1


	//   ....[64]....
        /*04e8*/ 	.word	0x00003be0
        /*04ec*/ 	.word	0x000000ff
        /*04f0*/ 	.word	0x00000000
        /*04f4*/ 	.short	0x010a
        /*04f6*/ 	.byte	0x04
	.zero		1


	//   ....[65]....
        /*04f8*/ 	.word	0x00004080
        /*04fc*/ 	.word	0x0000000c
        /*0500*/ 	.word	0x00000070
        /*0504*/ 	.short	0x010a
        /*0506*/ 	.byte	0xff
	.zero		1


	//   ....[66]....
        /*0508*/ 	.word	0x000041f0
        /*050c*/ 	.word	0x00000000
        /*0510*/ 	.word	0x00000000
        /*0514*/ 	.short	0x0101
        /*0516*/ 	.byte	0xff
	.zero		1


	//   ....[67]....
        /*0518*/ 	.word	0x00004660
        /*051c*/ 	.word	0x000000ff
        /*0520*/ 	.word	0x00000068
        /*0524*/ 	.short	0x010a
        /*0526*/ 	.byte	0x11
	.zero		1


	//   ....[68]....
        /*0528*/ 	.word	0x000047e0
        /*052c*/ 	.word	0x000000ff
        /*0530*/ 	.word	0x00000058
        /*0534*/ 	.short	0x010a
        /*0536*/ 	.byte	0x11
	.zero		1


	//   ....[69]....
        /*0538*/ 	.word	0x000049f0
        /*053c*/ 	.word	0x000000ff
        /*0540*/ 	.word	0x00000050
        /*0544*/ 	.short	0x010b
        /*0546*/ 	.byte	0x11
	.zero		1


	//   ....[70]....
        /*0548*/ 	.word	0x00004a00
        /*054c*/ 	.word	0x000000ff
        /*0550*/ 	.word	0x00000000
        /*0554*/ 	.short	0x0101
        /*0556*/ 	.byte	0x30
	.zero		1


	//   ....[71]....
        /*0558*/ 	.word	0x00004a40
        /*055c*/ 	.word	0x00000000
        /*0560*/ 	.word	0x00000058
        /*0564*/ 	.short	0x010a
        /*0566*/ 	.byte	0xff
	.zero		1


	//   ....[72]....
        /*0568*/ 	.word	0x00004d80
        /*056c*/ 	.word	0x00000003
        /*0570*/ 	.word	0x00000070
        /*0574*/ 	.short	0x010a
        /*0576*/ 	.byte	0xff
	.zero		1


	//   ....[73]....
        /*0578*/ 	.word	0x00004f00
        /*057c*/ 	.word	0x00000000
        /*0580*/ 	.word	0x00000000
        /*0584*/ 	.short	0x0101
        /*0586*/ 	.byte	0xff
	.zero		1


	//   ....[74]....
        /*0588*/ 	.word	0x00005960
        /*058c*/ 	.word	0x000000ff
        /*0590*/ 	.word	0x00000050
        /*0594*/ 	.short	0x010a
        /*0596*/ 	.byte	0x2c
	.zero		1


	//   ....[75]....
        /*0598*/ 	.word	0x00005970
        /*059c*/ 	.word	0x00000016
        /*05a0*/ 	.word	0x00000090
        /*05a4*/ 	.short	0x010a
        /*05a6*/ 	.byte	0xff
	.zero		1


	//   ....[76]....
        /*05a8*/ 	.word	0x00005b20
        /*05ac*/ 	.word	0x000000ff
        /*05b0*/ 	.word	0x00000050
        /*05b4*/ 	.short	0x010a
        /*05b6*/ 	.byte	0x2c
	.zero		1


	//   ....[77]....
        /*05b8*/ 	.word	0x00005c00
        /*05bc*/ 	.word	0x000000ff
        /*05c0*/ 	.word	0x00000000
        /*05c4*/ 	.short	0x0101
        /*05c6*/ 	.byte	0x04
	.zero		1


	//   ....[78]....
        /*05c8*/ 	.word	0x00005c60
        /*05cc*/ 	.word	0x00000016
        /*05d0*/ 	.word	0x00000090
        /*05d4*/ 	.short	0x010a
        /*05d6*/ 	.byte	0xff
	.zero		1


	//   ....[79]....
        /*05d8*/ 	.word	0x00005fd0
        /*05dc*/ 	.word	0x000000ff
        /*05e0*/ 	.word	0x00000000
        /*05e4*/ 	.short	0x0101
        /*05e6*/ 	.byte	0x04
	.zero		1


	//   ....[80]....
        /*05e8*/ 	.word	0x000068b0
        /*05ec*/ 	.word	0x00000000
        /*05f0*/ 	.word	0x000000e0
        /*05f4*/ 	.short	0x010a
        /*05f6*/ 	.byte	0xff
	.zero		1


	//   ....[81]....
        /*05f8*/ 	.word	0x00006910
        /*05fc*/ 	.word	0x00000000
        /*0600*/ 	.word	0x00000028
        /*0604*/ 	.short	0x010a
        /*0606*/ 	.byte	0xff
	.zero		1


	//   ....[82]....
        /*0608*/ 	.word	0x00006970
        /*060c*/ 	.word	0x00000000
        /*0610*/ 	.word	0x00000028
        /*0614*/ 	.short	0x010a
        /*0616*/ 	.byte	0xff
	.zero		1


	//   ....[83]....
        /*0618*/ 	.word	0x000069c0
        /*061c*/ 	.word	0x00000003
        /*0620*/ 	.word	0x00000070
        /*0624*/ 	.short	0x010a
        /*0626*/ 	.byte	0xff
	.zero		1


	//   ....[84]....
        /*0628*/ 	.word	0x00006a20
        /*062c*/ 	.word	0x00000000
        /*0630*/ 	.word	0x00000000
        /*0634*/ 	.short	0x010a
        /*0636*/ 	.byte	0xff
	.zero		1


	//   ....[85]....
        /*0638*/ 	.word	0x00006a80
        /*063c*/ 	.word	0x00000000
        /*0640*/ 	.word	0x00000000
        /*0644*/ 	.short	0x010a
        /*0646*/ 	.byte	0xff
	.zero		1


	//   ....[86]....
        /*0648*/ 	.word	0x00006ae0
        /*064c*/ 	.word	0x00000000
        /*0650*/ 	.word	0x00000000
        /*0654*/ 	.short	0x010a
        /*0656*/ 	.byte	0xff
	.zero		1


	//   ....[87]....
        /*0658*/ 	.word	0x00006b40
        /*065c*/ 	.word	0x00000000
        /*0660*/ 	.word	0x00000000
        /*0664*/ 	.short	0x010a
        /*0666*/ 	.byte	0xff
	.zero		1


	//   ....[88]....
        /*0668*/ 	.word	0x00006b90
        /*066c*/ 	.word	0x00000002
        /*0670*/ 	.word	0x000000d0
        /*0674*/ 	.short	0x010a
        /*0676*/ 	.byte	0xff
	.zero		1


	//   ....[89]....
        /*0678*/ 	.word	0x00006bf0
        /*067c*/ 	.word	0x00000002
        /*0680*/ 	.word	0x00000080
        /*0684*/ 	.short	0x010a
        /*0686*/ 	.byte	0xff
	.zero		1


	//   ....[90]....
        /*0688*/ 	.word	0x00006c40
        /*068c*/ 	.word	0x00000002
        /*0690*/ 	.word	0x00000070
        /*0694*/ 	.short	0x010a
        /*0696*/ 	.byte	0xff
	.zero		1


	//   ....[91]....
        /*0698*/ 	.word	0x00006ca0
        /*069c*/ 	.word	0x00000000
        /*06a0*/ 	.word	0x00000080
        /*06a4*/ 	.short	0x010a
        /*06a6*/ 	.byte	0xff
	.zero		1


	//   ....[92]....
        /*06a8*/ 	.word	0x00006cf0
        /*06ac*/ 	.word	0x00000000
        /*06b0*/ 	.word	0x00000070
        /*06b4*/ 	.short	0x010a
        /*06b6*/ 	.byte	0xff
	.zero		1


	//   ....[93]....
        /*06b8*/ 	.word	0x00006d50
        /*06bc*/ 	.word	0x00000002
        /*06c0*/ 	.word	0x000000b0
        /*06c4*/ 	.short	0x010a
        /*06c6*/ 	.byte	0xff
	.zero		1


	//   ....[94]....
        /*06c8*/ 	.word	0x00006db0
        /*06cc*/ 	.word	0x00000000
        /*06d0*/ 	.word	0x00000000
        /*06d4*/ 	.short	0x010a
        /*06d6*/ 	.byte	0xff
	.zero		1


	//   ....[95]....
        /*06d8*/ 	.word	0x00006e10
        /*06dc*/ 	.word	0x00000000
        /*06e0*/ 	.word	0x00000000
        /*06e4*/ 	.short	0x010a
        /*06e6*/ 	.byte	0xff
	.zero		1


	//   ....[96]....
        /*06e8*/ 	.word	0x00006e70
        /*06ec*/ 	.word	0x00000000
        /*06f0*/ 	.word	0x00000000
        /*06f4*/ 	.short	0x010a
        /*06f6*/ 	.byte	0xff
	.zero		1


	//   ....[97]....
        /*06f8*/ 	.word	0x00006ed0
        /*06fc*/ 	.word	0x00000000
        /*0700*/ 	.word	0x00000000
        /*0704*/ 	.short	0x010a
        /*0706*/ 	.byte	0xff
	.zero		1


	//   ....[98]....
        /*0708*/ 	.word	0x00006f30
        /*070c*/ 	.word	0x00000000
        /*0710*/ 	.word	0x00000000
        /*0714*/ 	.short	0x010a
        /*0716*/ 	.byte	0xff
	.zero		1


	//   ....[99]....
        /*0718*/ 	.word	0x00006f80
        /*071c*/ 	.word	0x0000000c
        /*0720*/ 	.word	0x00000070
        /*0724*/ 	.short	0x010a
        /*0726*/ 	.byte	0xff
	.zero		1


	//   ....[100]....
        /*0728*/ 	.word	0x00006fe0
        /*072c*/ 	.word	0x00000000
        /*0730*/ 	.word	0x00000068
        /*0734*/ 	.short	0x010a
        /*0736*/ 	.byte	0xff
	.zero		1


	//   ....[101]....
        /*0738*/ 	.word	0x00007040
        /*073c*/ 	.word	0x00000000
        /*0740*/ 	.word	0x00000058
        /*0744*/ 	.short	0x010a
        /*0746*/ 	.byte	0xff
	.zero		1


	//   ....[102]....
        /*0748*/ 	.word	0x00007090
        /*074c*/ 	.word	0x00000003
        /*0750*/ 	.word	0x00000070
        /*0754*/ 	.short	0x010a
        /*0756*/ 	.byte	0xff
	.zero		1


	//   ....[103]....
        /*0758*/ 	.word	0x000070f0
        /*075c*/ 	.word	0x00000000
        /*0760*/ 	.word	0x00000050
        /*0764*/ 	.short	0x010a
        /*0766*/ 	.byte	0xff
	.zero		1


	//   ....[104]....
        /*0768*/ 	.word	0x00007140
        /*076c*/ 	.word	0x00000016
        /*0770*/ 	.word	0x00000090
        /*0774*/ 	.short	0x010a
        /*0776*/ 	.byte	0xff
	.zero		1


	//----- nvinfo : EIATTR_NUM_MBARRIERS
	.align		4
.L_47:
        /*0778*/ 	.byte	0x03, 0x38
        /*077a*/ 	.short	0x001e


	//----- nvinfo : EIATTR_EXIT_INSTR_OFFSETS
	.align		4
        /*077c*/ 	.byte	0x04, 0x1c
        /*077e*/ 	.short	(.L_49 - .L_48)


	//   ....[0]....
.L_48:
        /*0780*/ 	.word	0x00002ad0


	//   ....[1]....
        /*0784*/ 	.word	0x00002fc0


	//   ....[2]....
        /*0788*/ 	.word	0x00003020


	//   ....[3]....
        /*078c*/ 	.word	0x00003e40


	//   ....[4]....
        /*0790*/ 	.word	0x00004a70


	//   ....[5]....
        /*0794*/ 	.word	0x00004ab0


	//   ....[6]....
        /*0798*/ 	.word	0x000068a0


	//----- nvinfo : EIATTR_MAX_THREADS
	.align		4
.L_49:
        /*079c*/ 	.byte	0x04, 0x05
        /*079e*/ 	.short	(.L_51 - .L_50)
.L_50:
        /*07a0*/ 	.word	0x00000100
        /*07a4*/ 	.word	0x00000001
        /*07a8*/ 	.word	0x00000001


	//----- nvinfo : EIATTR_CRS_STACK_SIZE
	.align		4
.L_51:
        /*07ac*/ 	.byte	0x04, 0x1e
        /*07ae*/ 	.short	(.L_53 - .L_52)
.L_52:
        /*07b0*/ 	.word	0x00000000


	//----- nvinfo : EIATTR_CBANK_PARAM_SIZE
	.align		4
.L_53:
        /*07b4*/ 	.byte	0x03, 0x19
        /*07b6*/ 	.short	0x0800


	//----- nvinfo : EIATTR_PARAM_CBANK
	.align		4
        /*07b8*/ 	.byte	0x04, 0x0a
        /*07ba*/ 	.short	(.L_55 - .L_54)
	.align		4
.L_54:
        /*07bc*/ 	.word	index@(.nv.constant0._ZN7cutlass13device_kernelINS_4gemm6kernel13GemmUniversalIN4cute5tupleIJiiiiEEENS1_10collective13CollectiveMmaINS1_35MainloopSm100TmaUmmaWarpSpecializedILi5ELi2ELi4ENS5_IJNS4_1CILi2EEESB_NSA_ILi1EEEEEEEENS5_IJNSA_ILi64EEESF_NSA_ILi32EEEEEENS_12float_e4m3_tENS5_IJlSC_lEEESI_SJ_NS4_8TiledMMAINS4_8MMA_AtomIJNS4_10MMA_TraitsINS4_19SM100_MMA_F8F6F4_SSEJSI_SI_fSF_SF_NS4_17integral_constantINS4_4UMMA5MajorELSQ_0EEESR_NSO_INSP_7ScaleInELSS_0EEEST_EEEEEENS4_6LayoutINS5_IJSC_SC_SC_EEENS5_IJNSA_ILi0EEESY_SY_EEEEENS5_IJNS4_10UnderscoreES11_S11_EEEEENS4_23SM90_TMA_LOAD_MULTICASTENS4_14ComposedLayoutINS4_7SwizzleILi1ELi4ELi3EEENS4_18smem_ptr_flag_bitsILi8EEENSW_INS5_IJNSA_ILi8EEESG_EEENS5_IJSG_SC_EEEEEEEvNS4_8identityES14_S1E_vS1F_EENS_8epilogue10collective18CollectiveEpilogueINS1H_23Sm100TmaWarpSpecializedILi1ELi1ELi32ELb0ELb0EEEJSH_NS5_IJNSW_ISF_SC_EES1M_EEESI_SJ_SI_SJ_NS1H_6fusion15FusionCallbacksIS1L_NS1O_17LinearCombinationISI_fSI_fLNS_15FloatRoundStyleE2EEESH_S1N_JEEENS4_5SM1004TMEM4LOAD26SM100_TMEM_LOAD_16dp32b32xENS4_13SM90_TMA_LOADENS15_INS16_ILi2ELi4ELi3EEES19_NSW_INS5_IJS1A_SF_EEENS5_IJSF_SC_EEEEEEENS4_39AutoVectorizingCopyWithAssumedAlignmentILi128EEENS4_14SM90_TMA_STOREES23_S25_S25_EEEvvEEEEvNT_6ParamsE)
        /*07c0*/ 	.short	0x0380
        /*07c2*/ 	.short	0x0800


	//----- nvinfo : EIATTR_SW_WAR
	.align		4
.L_55:
        /*07c4*/ 	.byte	0x04, 0x36
        /*07c6*/ 	.short	(.L_57 - .L_56)
.L_56:
        /*07c8*/ 	.word	0x00000008
.L_57:


//--------------------- .nv.callgraph             --------------------------
	.section	.nv.callgraph,"",@"SHT_CUDA_CALLGRAPH"
	.align	4
	.sectionentsize	8
	.align		4
        /*0000*/ 	.word	0x00000000
	.align		4
        /*0004*/ 	.word	0xffffffff
	.align		4
        /*0008*/ 	.word	index@(_ZN7cutlass13device_kernelINS_4gemm6kernel13GemmUniversalIN4cute5tupleIJiiiiEEENS1_10collective13CollectiveMmaINS1_35MainloopSm100TmaUmmaWarpSpecializedILi5ELi2ELi4ENS5_IJNS4_1CILi2EEESB_NSA_ILi1EEEEEEEENS5_IJNSA_ILi64EEESF_NSA_ILi32EEEEEENS_12float_e4m3_tENS5_IJlSC_lEEESI_SJ_NS4_8TiledMMAINS4_8MMA_AtomIJNS4_10MMA_TraitsINS4_19SM100_MMA_F8F6F4_SSEJSI_SI_fSF_SF_NS4_17integral_constantINS4_4UMMA5MajorELSQ_0EEESR_NSO_INSP_7ScaleInELSS_0EEEST_EEEEEENS4_6LayoutINS5_IJSC_SC_SC_EEENS5_IJNSA_ILi0EEESY_SY_EEEEENS5_IJNS4_10UnderscoreES11_S11_EEEEENS4_23SM90_TMA_LOAD_MULTICASTENS4_14ComposedLayoutINS4_7SwizzleILi1ELi4ELi3EEENS4_18smem_ptr_flag_bitsILi8EEENSW_INS5_IJNSA_ILi8EEESG_EEENS5_IJSG_SC_EEEEEEEvNS4_8identityES14_S1E_vS1F_EENS_8epilogue10collective18CollectiveEpilogueINS1H_23Sm100TmaWarpSpecializedILi1ELi1ELi32ELb0ELb0EEEJSH_NS5_IJNSW_ISF_SC_EES1M_EEESI_SJ_SI_SJ_NS1H_6fusion15FusionCallbacksIS1L_NS1O_17LinearCombinationISI_fSI_fLNS_15FloatRoundStyleE2EEESH_S1N_JEEENS4_5SM1004TMEM4LOAD26SM100_TMEM_LOAD_16dp32b32xENS4_13SM90_TMA_LOADENS15_INS16_ILi2ELi4ELi3EEES19_NSW_INS5_IJS1A_SF_EEENS5_IJSF_SC_EEEEEEENS4_39AutoVectorizingCopyWithAssumedAlignmentILi128EEENS4_14SM90_TMA_STOREES23_S25_S25_EEEvvEEEEvNT_6ParamsE)
	.align		4
        /*000c*/ 	.word	index@(__assertfail)
	.align		4
        /*0010*/ 	.word	0x00000000
	.align		4
        /*0014*/ 	.word	0xfffffffe
	.align		4
        /*0018*/ 	.word	0x00000000
	.align		4
        /*001c*/ 	.word	0xfffffffd
	.align		4
        /*0020*/ 	.word	0x00000000
	.align		4
        /*0024*/ 	.word	0xfffffffc


//--------------------- .nv.constant4             --------------------------
	.section	.nv.constant4,"a",@progbits
	.align	8
	.align		8
.nv.constant4:
        /*0000*/ 	.dword	__assertfail
	.align		8
        /*0008*/ 	.dword	__unnamed_1
	.align		8
        /*0010*/ 	.dword	__unnamed_2
	.align		8
        /*0018*/ 	.dword	_ZN39_INTERNAL_948b5955_4_k_cu_893e3b49_86044cuda3std3__45__cpo5beginE
	.align		8
        /*0020*/ 	.dword	_ZN39_INTERNAL_948b5955_4_k_cu_893e3b49_86044cuda3std3__45__cpo3endE
	.align		8
        /*0028*/ 	.dword	_ZN39_INTERNAL_948b5955_4_k_cu_893e3b49_86044cuda3std3__45__cpo6cbeginE
	.align		8
        /*0030*/ 	.dword	_ZN39_INTERNAL_948b5955_4_k_cu_893e3b49_86044cuda3std3__45__cpo4cendE
	.align		8
        /*0038*/ 	.dword	_ZN39_INTERNAL_948b5955_4_k_cu_893e3b49_86044cuda3std3__441_GLOBAL__N__948b5955_4_k_cu_893e3b49_86046ignoreE
	.align		8
        /*0040*/ 	.dword	_ZN39_INTERNAL_948b5955_4_k_cu_893e3b49_86044cuda3std3__419piecewise_constructE
	.align		8
        /*0048*/ 	.dword	_ZN39_INTERNAL_948b5955_4_k_cu_893e3b49_86044cuda3std3__48in_placeE
	.align		8
        /*0050*/ 	.dword	_ZN39_INTERNAL_948b5955_4_k_cu_893e3b49_86044cuda3std6ranges3__45__cpo4swapE
	.align		8
        /*0058*/ 	.dword	_ZN39_INTERNAL_948b5955_4_k_cu_893e3b49_86044cuda3std6ranges3__45__cpo9iter_moveE
	.align		8
        /*0060*/ 	.dword	_ZN39_INTERNAL_948b5955_4_k_cu_893e3b49_86044cute7productE
	.align		8
        /*0068*/ 	.dword	_ZN39_INTERNAL_948b5955_4_k_cu_893e3b49_86044cute1_E
	.align		8
        /*0070*/ 	.dword	$str$25
	.align		8
        /*0078*/ 	.dword	$str$26
	.align		8
        /*0080*/ 	.dword	$str$27
	.align		8
        /*0088*/ 	.dword	$str$28


//--------------------- .text._ZN7cutlass13device_kernelINS_4gemm6kernel13GemmUniversalIN4cute5tupleIJiiiiEEENS1_10collective13CollectiveMmaINS1_35MainloopSm100TmaUmmaWarpSpecializedILi5ELi2ELi4ENS5_IJNS4_1CILi2EEESB_NSA_ILi1EEEEEEEENS5_IJNSA_ILi64EEESF_NSA_ILi32EEEEEENS_12float_e4m3_tENS5_IJlSC_lEEESI_SJ_NS4_8TiledMMAINS4_8MMA_AtomIJNS4_10MMA_TraitsINS4_19SM100_MMA_F8F6F4_SSEJSI_SI_fSF_SF_NS4_17integral_constantINS4_4UMMA5MajorELSQ_0EEESR_NSO_INSP_7ScaleInELSS_0EEEST_EEEEEENS4_6LayoutINS5_IJSC_SC_SC_EEENS5_IJNSA_ILi0EEESY_SY_EEEEENS5_IJNS4_10UnderscoreES11_S11_EEEEENS4_23SM90_TMA_LOAD_MULTICASTENS4_14ComposedLayoutINS4_7SwizzleILi1ELi4ELi3EEENS4_18smem_ptr_flag_bitsILi8EEENSW_INS5_IJNSA_ILi8EEESG_EEENS5_IJSG_SC_EEEEEEEvNS4_8identityES14_S1E_vS1F_EENS_8epilogue10collective18CollectiveEpilogueINS1H_23Sm100TmaWarpSpecializedILi1ELi1ELi32ELb0ELb0EEEJSH_NS5_IJNSW_ISF_SC_EES1M_EEESI_SJ_SI_SJ_NS1H_6fusion15FusionCallbacksIS1L_NS1O_17LinearCombinationISI_fSI_fLNS_15FloatRoundStyleE2EEESH_S1N_JEEENS4_5SM1004TMEM4LOAD26SM100_TMEM_LOAD_16dp32b32xENS4_13SM90_TMA_LOADENS15_INS16_ILi2ELi4ELi3EEES19_NSW_INS5_IJS1A_SF_EEENS5_IJSF_SC_EEEEEEENS4_39AutoVectorizingCopyWithAssumedAlignmentILi128EEENS4_14SM90_TMA_STOREES23_S25_S25_EEEvvEEEEvNT_6ParamsE --------------------------
	.section	.text._ZN7cutlass13device_kernelINS_4gemm6kernel13GemmUniversalIN4cute5tupleIJiiiiEEENS1_10collective13CollectiveMmaINS1_35MainloopSm100TmaUmmaWarpSpecializedILi5ELi2ELi4ENS5_IJNS4_1CILi2EEESB_NSA_ILi1EEEEEEEENS5_IJNSA_ILi64EEESF_NSA_ILi32EEEEEENS_12float_e4m3_tENS5_IJlSC_lEEESI_SJ_NS4_8TiledMMAINS4_8MMA_AtomIJNS4_10MMA_TraitsINS4_19SM100_MMA_F8F6F4_SSEJSI_SI_fSF_SF_NS4_17integral_constantINS4_4UMMA5MajorELSQ_0EEESR_NSO_INSP_7ScaleInELSS_0EEEST_EEEEEENS4_6LayoutINS5_IJSC_SC_SC_EEENS5_IJNSA_ILi0EEESY_SY_EEEEENS5_IJNS4_10UnderscoreES11_S11_EEEEENS4_23SM90_TMA_LOAD_MULTICASTENS4_14ComposedLayoutINS4_7SwizzleILi1ELi4ELi3EEENS4_18smem_ptr_flag_bitsILi8EEENSW_INS5_IJNSA_ILi8EEESG_EEENS5_IJSG_SC_EEEEEEEvNS4_8identityES14_S1E_vS1F_EENS_8epilogue10collective18CollectiveEpilogueINS1H_23Sm100TmaWarpSpecializedILi1ELi1ELi32ELb0ELb0EEEJSH_NS5_IJNSW_ISF_SC_EES1M_EEESI_SJ_SI_SJ_NS1H_6fusion15FusionCallbacksIS1L_NS1O_17LinearCombinationISI_fSI_fLNS_15FloatRoundStyleE2EEESH_S1N_JEEENS4_5SM1004TMEM4LOAD26SM100_TMEM_LOAD_16dp32b32xENS4_13SM90_TMA_LOADENS15_INS16_ILi2ELi4ELi3EEES19_NSW_INS5_IJS1A_SF_EEENS5_IJSF_SC_EEEEEEENS4_39AutoVectorizingCopyWithAssumedAlignmentILi128EEENS4_14SM90_TMA_STOREES23_S25_S25_EEEvvEEEEvNT_6ParamsE,"ax",@progbits
	.align	128
.text._ZN7cutlass13device_kernelINS_4gemm6kernel13GemmUniversalIN4cute5tupleIJiiiiEEENS1_10collective13CollectiveMmaINS1_35MainloopSm100TmaUmmaWarpSpecializedILi5ELi2ELi4ENS5_IJNS4_1CILi2EEESB_NSA_ILi1EEEEEEEENS5_IJNSA_ILi64EEESF_NSA_ILi32EEEEEENS_12float_e4m3_tENS5_IJlSC_lEEESI_SJ_NS4_8TiledMMAINS4_8MMA_AtomIJNS4_10MMA_TraitsINS4_19SM100_MMA_F8F6F4_SSEJSI_SI_fSF_SF_NS4_17integral_constantINS4_4UMMA5MajorELSQ_0EEESR_NSO_INSP_7ScaleInELSS_0EEEST_EEEEEENS4_6LayoutINS5_IJSC_SC_SC_EEENS5_IJNSA_ILi0EEESY_SY_EEEEENS5_IJNS4_10UnderscoreES11_S11_EEEEENS4_23SM90_TMA_LOAD_MULTICASTENS4_14ComposedLayoutINS4_7SwizzleILi1ELi4ELi3EEENS4_18smem_ptr_flag_bitsILi8EEENSW_INS5_IJNSA_ILi8EEESG_EEENS5_IJSG_SC_EEEEEEEvNS4_8identityES14_S1E_vS1F_EENS_8epilogue10collective18CollectiveEpilogueINS1H_23Sm100TmaWarpSpecializedILi1ELi1ELi32ELb0ELb0EEEJSH_NS5_IJNSW_ISF_SC_EES1M_EEESI_SJ_SI_SJ_NS1H_6fusion15FusionCallbacksIS1L_NS1O_17LinearCombinationISI_fSI_fLNS_15FloatRoundStyleE2EEESH_S1N_JEEENS4_5SM1004TMEM4LOAD26SM100_TMEM_LOAD_16dp32b32xENS4_13SM90_TMA_LOADENS15_INS16_ILi2ELi4ELi3EEES19_NSW_INS5_IJS1A_SF_EEENS5_IJSF_SC_EEEEEEENS4_39AutoVectorizingCopyWithAssumedAlignmentILi128EEENS4_14SM90_TMA_STOREES23_S25_S25_EEEvvEEEEvNT_6ParamsE:
        .type           _ZN7cutlass13device_kernelINS_4gemm6kernel13GemmUniversalIN4cute5tupleIJiiiiEEENS1_10collective13CollectiveMmaINS1_35MainloopSm100TmaUmmaWarpSpecializedILi5ELi2ELi4ENS5_IJNS4_1CILi2EEESB_NSA_ILi1EEEEEEEENS5_IJNSA_ILi64EEESF_NSA_ILi32EEEEEENS_12float_e4m3_tENS5_IJlSC_lEEESI_SJ_NS4_8TiledMMAINS4_8MMA_AtomIJNS4_10MMA_TraitsINS4_19SM100_MMA_F8F6F4_SSEJSI_SI_fSF_SF_NS4_17integral_constantINS4_4UMMA5MajorELSQ_0EEESR_NSO_INSP_7ScaleInELSS_0EEEST_EEEEEENS4_6LayoutINS5_IJSC_SC_SC_EEENS5_IJNSA_ILi0EEESY_SY_EEEEENS5_IJNS4_10UnderscoreES11_S11_EEEEENS4_23SM90_TMA_LOAD_MULTICASTENS4_14ComposedLayoutINS4_7SwizzleILi1ELi4ELi3EEENS4_18smem_ptr_flag_bitsILi8EEENSW_INS5_IJNSA_ILi8EEESG_EEENS5_IJSG_SC_EEEEEEEvNS4_8identityES14_S1E_vS1F_EENS_8epilogue10collective18CollectiveEpilogueINS1H_23Sm100TmaWarpSpecializedILi1ELi1ELi32ELb0ELb0EEEJSH_NS5_IJNSW_ISF_SC_EES1M_EEESI_SJ_SI_SJ_NS1H_6fusion15FusionCallbacksIS1L_NS1O_17LinearCombinationISI_fSI_fLNS_15FloatRoundStyleE2EEESH_S1N_JEEENS4_5SM1004TMEM4LOAD26SM100_TMEM_LOAD_16dp32b32xENS4_13SM90_TMA_LOADENS15_INS16_ILi2ELi4ELi3EEES19_NSW_INS5_IJS1A_SF_EEENS5_IJSF_SC_EEEEEEENS4_39AutoVectorizingCopyWithAssumedAlignmentILi128EEENS4_14SM90_TMA_STOREES23_S25_S25_EEEvvEEEEvNT_6ParamsE,@function
        .size           _ZN7cutlass13device_kernelINS_4gemm6kernel13GemmUniversalIN4cute5tupleIJiiiiEEENS1_10collective13CollectiveMmaINS1_35MainloopSm100TmaUmmaWarpSpecializedILi5ELi2ELi4ENS5_IJNS4_1CILi2EEESB_NSA_ILi1EEEEEEEENS5_IJNSA_ILi64EEESF_NSA_ILi32EEEEEENS_12float_e4m3_tENS5_IJlSC_lEEESI_SJ_NS4_8TiledMMAINS4_8MMA_AtomIJNS4_10MMA_TraitsINS4_19SM100_MMA_F8F6F4_SSEJSI_SI_fSF_SF_NS4_17integral_constantINS4_4UMMA5MajorELSQ_0EEESR_NSO_INSP_7ScaleInELSS_0EEEST_EEEEEENS4_6LayoutINS5_IJSC_SC_SC_EEENS5_IJNSA_ILi0EEESY_SY_EEEEENS5_IJNS4_10UnderscoreES11_S11_EEEEENS4_23SM90_TMA_LOAD_MULTICASTENS4_14ComposedLayoutINS4_7SwizzleILi1ELi4ELi3EEENS4_18smem_ptr_flag_bitsILi8EEENSW_INS5_IJNSA_ILi8EEESG_EEENS5_IJSG_SC_EEEEEEEvNS4_8identityES14_S1E_vS1F_EENS_8epilogue10collective18CollectiveEpilogueINS1H_23Sm100TmaWarpSpecializedILi1ELi1ELi32ELb0ELb0EEEJSH_NS5_IJNSW_ISF_SC_EES1M_EEESI_SJ_SI_SJ_NS1H_6fusion15FusionCallbacksIS1L_NS1O_17LinearCombinationISI_fSI_fLNS_15FloatRoundStyleE2EEESH_S1N_JEEENS4_5SM1004TMEM4LOAD26SM100_TMEM_LOAD_16dp32b32xENS4_13SM90_TMA_LOADENS15_INS16_ILi2ELi4ELi3EEES19_NSW_INS5_IJS1A_SF_EEENS5_IJSF_SC_EEEEEEENS4_39AutoVectorizingCopyWithAssumedAlignmentILi128EEENS4_14SM90_TMA_STOREES23_S25_S25_EEEvvEEEEvNT_6ParamsE,(.L_x_138 - _ZN7cutlass13device_kernelINS_4gemm6kernel13GemmUniversalIN4cute5tupleIJiiiiEEENS1_10collective13CollectiveMmaINS1_35MainloopSm100TmaUmmaWarpSpecializedILi5ELi2ELi4ENS5_IJNS4_1CILi2EEESB_NSA_ILi1EEEEEEEENS5_IJNSA_ILi64EEESF_NSA_ILi32EEEEEENS_12float_e4m3_tENS5_IJlSC_lEEESI_SJ_NS4_8TiledMMAINS4_8MMA_AtomIJNS4_10MMA_TraitsINS4_19SM100_MMA_F8F6F4_SSEJSI_SI_fSF_SF_NS4_17integral_constantINS4_4UMMA5MajorELSQ_0EEESR_NSO_INSP_7ScaleInELSS_0EEEST_EEEEEENS4_6LayoutINS5_IJSC_SC_SC_EEENS5_IJNSA_ILi0EEESY_SY_EEEEENS5_IJNS4_10UnderscoreES11_S11_EEEEENS4_23SM90_TMA_LOAD_MULTICASTENS4_14ComposedLayoutINS4_7SwizzleILi1ELi4ELi3EEENS4_18smem_ptr_flag_bitsILi8EEENSW_INS5_IJNSA_ILi8EEESG_EEENS5_IJSG_SC_EEEEEEEvNS4_8identityES14_S1E_vS1F_EENS_8epilogue10collective18CollectiveEpilogueINS1H_23Sm100TmaWarpSpecializedILi1ELi1ELi32ELb0ELb0EEEJSH_NS5_IJNSW_ISF_SC_EES1M_EEESI_SJ_SI_SJ_NS1H_6fusion15FusionCallbacksIS1L_NS1O_17LinearCombinationISI_fSI_fLNS_15FloatRoundStyleE2EEESH_S1N_JEEENS4_5SM1004TMEM4LOAD26SM100_TMEM_LOAD_16dp32b32xENS4_13SM90_TMA_LOADENS15_INS16_ILi2ELi4ELi3EEES19_NSW_INS5_IJS1A_SF_EEENS5_IJSF_SC_EEEEEEENS4_39AutoVectorizingCopyWithAssumedAlignmentILi128EEENS4_14SM90_TMA_STOREES23_S25_S25_EEEvvEEEEvNT_6ParamsE)
        .other          _ZN7cutlass13device_kernelINS_4gemm6kernel13GemmUniversalIN4cute5tupleIJiiiiEEENS1_10collective13CollectiveMmaINS1_35MainloopSm100TmaUmmaWarpSpecializedILi5ELi2ELi4ENS5_IJNS4_1CILi2EEESB_NSA_ILi1EEEEEEEENS5_IJNSA_ILi64EEESF_NSA_ILi32EEEEEENS_12float_e4m3_tENS5_IJlSC_lEEESI_SJ_NS4_8TiledMMAINS4_8MMA_AtomIJNS4_10MMA_TraitsINS4_19SM100_MMA_F8F6F4_SSEJSI_SI_fSF_SF_NS4_17integral_constantINS4_4UMMA5MajorELSQ_0EEESR_NSO_INSP_7ScaleInELSS_0EEEST_EEEEEENS4_6LayoutINS5_IJSC_SC_SC_EEENS5_IJNSA_ILi0EEESY_SY_EEEEENS5_IJNS4_10UnderscoreES11_S11_EEEEENS4_23SM90_TMA_LOAD_MULTICASTENS4_14ComposedLayoutINS4_7SwizzleILi1ELi4ELi3EEENS4_18smem_ptr_flag_bitsILi8EEENSW_INS5_IJNSA_ILi8EEESG_EEENS5_IJSG_SC_EEEEEEEvNS4_8identityES14_S1E_vS1F_EENS_8epilogue10collective18CollectiveEpilogueINS1H_23Sm100TmaWarpSpecializedILi1ELi1ELi32ELb0ELb0EEEJSH_NS5_IJNSW_ISF_SC_EES1M_EEESI_SJ_SI_SJ_NS1H_6fusion15FusionCallbacksIS1L_NS1O_17LinearCombinationISI_fSI_fLNS_15FloatRoundStyleE2EEESH_S1N_JEEENS4_5SM1004TMEM4LOAD26SM100_TMEM_LOAD_16dp32b32xENS4_13SM90_TMA_LOADENS15_INS16_ILi2ELi4ELi3EEES19_NSW_INS5_IJS1A_SF_EEENS5_IJSF_SC_EEEEEEENS4_39AutoVectorizingCopyWithAssumedAlignmentILi128EEENS4_14SM90_TMA_STOREES23_S25_S25_EEEvvEEEEvNT_6ParamsE,@"STO_CUDA_ENTRY STV_DEFAULT"
_ZN7cutlass13device_kernelINS_4gemm6kernel13GemmUniversalIN4cute5tupleIJiiiiEEENS1_10collective13CollectiveMmaINS1_35MainloopSm100TmaUmmaWarpSpecializedILi5ELi2ELi4ENS5_IJNS4_1CILi2EEESB_NSA_ILi1EEEEEEEENS5_IJNSA_ILi64EEESF_NSA_ILi32EEEEEENS_12float_e4m3_tENS5_IJlSC_lEEESI_SJ_NS4_8TiledMMAINS4_8MMA_AtomIJNS4_10MMA_TraitsINS4_19SM100_MMA_F8F6F4_SSEJSI_SI_fSF_SF_NS4_17integral_constantINS4_4UMMA5MajorELSQ_0EEESR_NSO_INSP_7ScaleInELSS_0EEEST_EEEEEENS4_6LayoutINS5_IJSC_SC_SC_EEENS5_IJNSA_ILi0EEESY_SY_EEEEENS5_IJNS4_10UnderscoreES11_S11_EEEEENS4_23SM90_TMA_LOAD_MULTICASTENS4_14ComposedLayoutINS4_7SwizzleILi1ELi4ELi3EEENS4_18smem_ptr_flag_bitsILi8EEENSW_INS5_IJNSA_ILi8EEESG_EEENS5_IJSG_SC_EEEEEEEvNS4_8identityES14_S1E_vS1F_EENS_8epilogue10collective18CollectiveEpilogueINS1H_23Sm100TmaWarpSpecializedILi1ELi1ELi32ELb0ELb0EEEJSH_NS5_IJNSW_ISF_SC_EES1M_EEESI_SJ_SI_SJ_NS1H_6fusion15FusionCallbacksIS1L_NS1O_17LinearCombinationISI_fSI_fLNS_15FloatRoundStyleE2EEESH_S1N_JEEENS4_5SM1004TMEM4LOAD26SM100_TMEM_LOAD_16dp32b32xENS4_13SM90_TMA_LOADENS15_INS16_ILi2ELi4ELi3EEES19_NSW_INS5_IJS1A_SF_EEENS5_IJSF_SC_EEEEEEENS4_39AutoVectorizingCopyWithAssumedAlignmentILi128EEENS4_14SM90_TMA_STOREES23_S25_S25_EEEvvEEEEvNT_6ParamsE:
[----:B------:R-:W1:Y:S01]  /*0000*/  LDC R1, c[0x0][0x37c] ;  /* 0x0000df00ff017b82 */ /* 0x000e620000000800 */
[----:B------:R-:W2:Y:S01]  /*0010*/  S2R R76, SR_TID.X ;  /* 0x00000000004c7919 */ /* 0x000ea20000002100 */
[----:B------:R-:W3:Y:S01]  /*0020*/  LDCU.64 UR8, c[0x0][0x890] ;  /* 0x00011200ff0877ac */ /* 0x000ee20008000a00 */
[----:B------:R-:W-:Y:S02]  /*0030*/  PRMT R79, RZ, 0x7610, R79 ;  /* 0x00007610ff4f7816 */ /* 0x000fe4000000004f */
[----:B------:R-:W-:Y:S01]  /*0040*/  ELECT P3, URZ, PT ;  /* 0x0000000000ff782f */ /* 0x000fe20003860000 */
[----:B---3--:R-:W-:-:S04]  /*0050*/  UISETP.NE.U32.AND UP0, UPT, UR8, URZ, UPT ;  /* 0x000000ff0800728c */ /* 0x008fc8000bf05070 */
[----:B------:R-:W-:Y:S01]  /*0060*/  UISETP.NE.AND.EX UP0, UPT, UR9, URZ, UPT, UP0 ;  /* 0x000000ff0900728c */ /* 0x000fe2000bf05300 */
[----:B--2---:R-:W-:-:S05]  /*0070*/  SHF.R.U32.HI R80, RZ, 0x5, R76 ;  /* 0x00000005ff507819 */ /* 0x004fca000001164c */
[----:B------:R-:W2:Y:S02]  /*0080*/  SHFL.IDX PT, R0, R80, RZ, 0x1f ;  /* 0x00001fff50007589 */ /* 0x000ea400000e0000 */
[----:B--2---:R-:W-:Y:S01]  /*0090*/  R2UR UR22, R0 ;  /* 0x00000000001672ca */ /* 0x004fe200000e0000 */
[----:B-1----:R-:W-:-:S14]  /*00a0*/  BRA.U UP0, `(.L_x_0) ;  /* 0x0000000100307547 */ /* 0x002fdc000b800000 */
[----:B------:R-:W1:Y:S02]  /*00b0*/  LDCU.64 UR4, c[0x0][0x888] ;  /* 0x00011100ff0477ac */ /* 0x000e640008000a00 */
[----:B-1----:R-:W-:-:S04]  /*00c0*/  UISETP.NE.U32.AND UP0, UPT, UR4, URZ, UPT ;  /* 0x000000ff0400728c */ /* 0x002fc8000bf05070 */
[----:B------:R-:W-:-:S09]  /*00d0*/  UISETP.NE.AND.EX UP0, UPT, UR5, URZ, UPT, UP0 ;  /* 0x000000ff0500728c */ /* 0x000fd2000bf05300 */
[----:B------:R-:W-:Y:S05]  /*00e0*/  BRA.U !UP0, `(.L_x_1) ;  /* 0x0000000108147547 */ /* 0x000fea000b800000 */
[----:B------:R-:W1:Y:S01]  /*00f0*/  LDC.64 R2, c[0x0][0x888] ;  /* 0x00022200ff027b82 */ /* 0x000e620000000a00 */
[----:B------:R-:W1:Y:S02]  /*0100*/  LDCU.64 UR4, c[0x0][0x358] ;  /* 0x00006b00ff0477ac */ /* 0x000e640008000a00 */
[----:B-1----:R1:W5:Y:S01]  /*0110*/  LDG.E R39, desc[UR4][R2.64] ;  /* 0x0000000402277981 */ /* 0x002362000c1e1900 */
[----:B------:R-:W-:Y:S01]  /*0120*/  HFMA2 R79, -RZ, RZ, 0, 5.9604644775390625e-08 ;  /* 0x00000001ff4f7431 */ /* 0x000fe200000001ff */
[----:B------:R-:W-:Y:S05]  /*0130*/  BRA `(.L_x_0) ;  /* 0x00000000000c7947 */ /* 0x000fea0003800000 */
.L_x_1:
[----:B------:R-:W1:Y:S01]  /*0140*/  LDCU UR4, c[0x0][0x880] ;  /* 0x00011000ff0477ac */ /* 0x000e620008000800 */
[----:B------:R-:W-:Y:S01]  /*0150*/  HFMA2 R79, -RZ, RZ, 0, 5.9604644775390625e-08 ;  /* 0x00000001ff4f7431 */ /* 0x000fe200000001ff */
[----:B-1----:R-:W-:-:S07]  /*0160*/  MOV R39, UR4 ;  /* 0x0000000400277c02 */ /* 0x002fce0008000f00 */
.L_x_0:
[----:B------:R-:W2:Y:S02]  /*0170*/  LDCU.64 UR4, c[0x0][0x8b0] ;  /* 0x00011600ff0477ac */ /* 0x000ea40008000a00 */
[----:B--2---:R-:W-:-:S04]  /*0180*/  UISETP.NE.U32.AND UP0, UPT, UR4, URZ, UPT ;  /* 0x000000ff0400728c */ /* 0x004fc8000bf05070 */
[----:B------:R-:W-:-:S09]  /*0190*/  UISETP.NE.AND.EX UP0, UPT, UR5, URZ, UPT, UP0 ;  /* 0x000000ff0500728c */ /* 0x000fd2000bf05300 */
[----:B------:R-:W-:Y:S05]  /*01a0*/  BRA.U UP0, `(.L_x_2) ;  /* 0x0000000100287547 */ /* 0x000fea000b800000 */
[----:B------:R-:W2:Y:S02]  /*01b0*/  LDCU.64 UR4, c[0x0][0x8a8] ;  /* 0x00011500ff0477ac */ /* 0x000ea40008000a00 */
[----:B--2---:R-:W-:-:S04]  /*01c0*/  UISETP.NE.U32.AND UP0, UPT, UR4, URZ, UPT ;  /* 0x000000ff0400728c */ /* 0x004fc8000bf05070 */
[----:B------:R-:W-:-:S09]  /*01d0*/  UISETP.NE.AND.EX UP0, UPT, UR5, URZ, UPT, UP0 ;  /* 0x000000ff0500728c */ /* 0x000fd2000bf05300 */
[----:B------:R-:W-:Y:S05]  /*01e0*/  BRA.U !UP0, `(.L_x_3) ;  /* 0x0000000108107547 */ /* 0x000fea000b800000 */
[----:B-1----:R-:W1:Y:S01]  /*01f0*/  LDC.64 R2, c[0x0][0x8a8] ;  /* 0x00022a00ff027b82 */ /* 0x002e620000000a00 */
[----:B------:R-:W1:Y:S02]  /*0200*/  LDCU.64 UR4, c[0x0][0x358] ;  /* 0x00006b00ff0477ac */ /* 0x000e640008000a00 */
[----:B-1----:R2:W5:Y:S01]  /*0210*/  LDG.E R38, desc[UR4][R2.64] ;  /* 0x0000000402267981 */ /* 0x002562000c1e1900 */
[----:B------:R-:W-:Y:S05]  /*0220*/  BRA `(.L_x_2) ;  /* 0x0000000000087947 */ /* 0x000fea0003800000 */
.L_x_3:
[----:B------:R-:W2:Y:S02]  /*0230*/  LDCU UR4, c[0x0][0x8a0] ;  /* 0x00011400ff0477ac */ /* 0x000ea40008000800 */
[----:B--2---:R-:W-:Y:S02]  /*0240*/  MOV R38, UR4 ;  /* 0x0000000400267c02 */ /* 0x004fe40008000f00 */
.L_x_2:
[----:B------:R-:W-:Y:S01]  /*0250*/  IMAD.U32 R0, RZ, RZ, UR22 ;  /* 0x00000016ff007e24 */ /* 0x000fe2000f8e00ff */
[----:B------:R-:W-:Y:S04]  /*0260*/  BSSY.RECONVERGENT B0, `(.L_x_4) ;  /* 0x000000c000007945 */ /* 0x000fe80003800200 */
[C---:B------:R-:W-:Y:S02]  /*0270*/  ISETP.NE.OR P1, PT, R0.reuse, 0x1, !P3 ;  /* 0x000000010000780c */ /* 0x040fe40005f25670 */
[----:B------:R-:W-:-:S11]  /*0280*/  ISETP.NE.OR P0, PT, R0, 0x3, !P3 ;  /* 0x000000030000780c */ /* 0x000fd60005f05670 */
[----:B------:R-:W-:Y:S05]  /*0290*/  @P1 BRA `(.L_x_5) ;  /* 0x0000000000201947 */ /* 0x000fea0003800000 */
[----:B------:R-:W3:Y:S02]  /*02a0*/  LDCU.64 UR4, c[0x0][0x348] ;  /* 0x00006900ff0477ac */ /* 0x000ee40008000a00 */
[----:B---3--:R-:W-:Y:S02]  /*02b0*/  UIADD3 UR6, UP1, UPT, UR4, 0x80, URZ ;  /* 0x0000008004067890 */ /* 0x008fe4000ff3e0ff */
[----:B------:R-:W-:Y:S02]  /*02c0*/  UIADD3 UR4, UP0, UPT, UR4, 0x180, URZ ;  /* 0x0000018004047890 */ /* 0x000fe4000ff1e0ff */
[----:B------:R-:W-:Y:S02]  /*02d0*/  UIADD3.X UR7, UPT, UPT, URZ, UR5, URZ, UP1, !UPT ;  /* 0x00000005ff077290 */ /* 0x000fe40008ffe4ff */
[----:B------:R-:W-:-:S07]  /*02e0*/  UIADD3.X UR5, UPT, UPT, URZ, UR5, URZ, UP0, !UPT ;  /* 0x00000005ff057290 */ /* 0x000fce00087fe4ff */
[----:B------:R3:W-:Y:S02]  /*02f0*/  UTMACCTL.PF [UR6] ;  /* 0x00000000060079b9 */ /* 0x0007e40008040000 */
[----:B------:R3:W-:Y:S02]  /*0300*/  UTMACCTL.PF [UR4] ;  /* 0x00000000040079b9 */ /* 0x0007e40008040000 */
[----:B---3--:R-:W-:Y:S01]  /*0310*/  NOP ;  /* 0x0000000000007918 */ /* 0x008fe20000000000 */
.L_x_5:
[----:B------:R-:W-:Y:S05]  /*0320*/  BSYNC.RECONVERGENT B0 ;  /* 0x0000000000007941 */ /* 0x000fea0003800200 */
.L_x_4:
[----:B------:R-:W-:Y:S04]  /*0330*/  BSSY.RECONVERGENT B0, `(.L_x_6) ;  /* 0x000000a000007945 */ /* 0x000fe80003800200 */
        /* <DEDUP_REMOVED lines=9> */
.L_x_7:
[----:B------:R-:W-:Y:S05]  /*03d0*/  BSYNC.RECONVERGENT B0 ;  /* 0x0000000000007941 */ /* 0x000fea0003800200 */
.L_x_6:
[----:B------:R-:W3:Y:S01]  /*03e0*/  LDCU.64 UR4, c[0x0][0x888] ;  /* 0x00011100ff0477ac */ /* 0x000ee20008000a00 */
[----:B------:R-:W-:Y:S02]  /*03f0*/  UISETP.EQ.U32.AND UP1, UPT, UR8, URZ, UPT ;  /* 0x000000ff0800728c */ /* 0x000fe4000bf22070 */
[----:B------:R-:W-:Y:S02]  /*0400*/  UPLOP3.LUT UP3, UPT, UPT, UPT, UPT, 0x80, 0x8 ;  /* 0x000000000008789c */ /* 0x000fe40003f6f070 */
[----:B---3--:R-:W-:-:S04]  /*0410*/  UISETP.NE.U32.AND UP0, UPT, UR4, URZ, UPT ;  /* 0x000000ff0400728c */ /* 0x008fc8000bf05070 */
[----:B------:R-:W-:-:S04]  /*0420*/  UISETP.NE.AND.EX UP0, UPT, UR5, URZ, UPT, UP0 ;  /* 0x000000ff0500728c */ /* 0x000fc8000bf05300 */
[----:B------:R-:W-:-:S04]  /*0430*/  UISETP.EQ.OR.EX UP2, UPT, UR9, URZ, !UP0, UP1 ;  /* 0x000000ff0900728c */ /* 0x000fc8000c742710 */
[----:B------:R-:W-:-:S05]  /*0440*/  UP2UR UR61, UPR, URZ, 0x4 ;  /* 0x00000004ff3d7883 */ /* 0x000fca0008000000 */
[----:B------:R-:W-:Y:S07]  /*0450*/  BRA.U !UP2, `(.L_x_8) ;  /* 0x000000010a207547 */ /* 0x000fee000b800000 */
[----:B------:R-:W-:Y:S01]  /*0460*/  UISETP.NE.U32.AND UP1, UPT, UR8, URZ, UPT ;  /* 0x000000ff0800728c */ /* 0x000fe2000bf25070 */
[----:B-----5:R-:W-:Y:S01]  /*0470*/  FSETP.NEU.AND P0, PT, R39, RZ, PT ;  /* 0x000000ff2700720b */ /* 0x020fe20003f0d000 */
[----:B------:R-:W-:Y:S02]  /*0480*/  USEL UR4, URZ, 0xffffffff, UP0 ;  /* 0xffffffffff047887 */ /* 0x000fe40008000000 */
[----:B------:R-:W-:-:S10]  /*0490*/  UISETP.NE.AND.EX UP1, UPT, UR9, URZ, UPT, UP1 ;  /* 0x000000ff0900728c */ /* 0x000fd4000bf25310 */
[----:B------:R-:W-:Y:S01]  /*04a0*/  VOTEU.ANY UP0, P0 ;  /* 0x0000000000ff7886 */ /* 0x000fe20000000100 */
[----:B------:R-:W-:-:S04]  /*04b0*/  @!UP1 USEL UR4, URZ, 0xffffffff, UP0 ;  /* 0xffffffffff049887 */ /* 0x000fc80008000000 */
[----:B------:R-:W-:-:S04]  /*04c0*/  ULOP3.LUT UR4, UR4, 0x1, URZ, 0xc0, !UPT ;  /* 0x0000000104047892 */ /* 0x000fc8000f8ec0ff */
[----:B------:R-:W-:-:S11]  /*04d0*/  UISETP.NE.U32.AND UP3, UPT, UR4, 0x1, UPT ;  /* 0x000000010400788c */ /* 0x000fd6000bf65070 */
.L_x_8:
[----:B-12---:R-:W1:Y:S01]  /*04e0*/  SHFL.IDX PT, R2, R80, RZ, 0x1f ;  /* 0x00001fff50027589 */ /* 0x006e6200000e0000 */
[----:B------:R-:W-:-:S04]  /*04f0*/  UISETP.NE.AND UP0, UPT, UR22, 0x2, UPT ;  /* 0x000000021600788c */ /* 0x000fc8000bf05270 */
[----:B------:R-:W-:Y:S01]  /*0500*/  USEL UR34, URZ, 0x1, UP0 ;  /* 0x00000001ff227887 */ /* 0x000fe20008000000 */
[----:B-1----:R-:W-:-:S13]  /*0510*/  ISETP.NE.AND P0, PT, R2, RZ, PT ;  /* 0x000000ff0200720c */ /* 0x002fda0003f05270 */
[----:B------:R-:W-:Y:S05]  /*0520*/  @P0 BRA `(.L_x_9) ;  /* 0x0000000000600947 */ /* 0x000fea0003800000 */
[----:B------:R-:W1:Y:S01]  /*0530*/  S2UR UR4, SR_CgaCtaId ;  /* 0x00000000000479c3 */ /* 0x000e620000008800 */
[----:B------:R-:W-:Y:S01]  /*0540*/  UMOV UR5, 0x400 ;  /* 0x0000040000057882 */ /* 0x000fe20000000000 */
[----:B------:R-:W-:Y:S01]  /*0550*/  UMOV UR8, 0x1 ;  /* 0x0000000100087882 */ /* 0x000fe20000000000 */
[----:B------:R-:W-:Y:S01]  /*0560*/  UMOV UR6, 0x3 ;  /* 0x0000000300067882 */ /* 0x000fe20000000000 */
[----:B------:R-:W-:-:S04]  /*0570*/  UIADD3 UR8, UPT, UPT, -UR8, 0x100000, URZ ;  /* 0x0010000008087890 */ /* 0x000fc8000fffe1ff */
[----:B------:R-:W-:Y:S02]  /*0580*/  USHF.L.U32 UR9, UR8, 0xb, URZ ;  /* 0x0000000b08097899 */ /* 0x000fe400080006ff */
[----:B------:R-:W-:Y:S02]  /*0590*/  USHF.L.U32 UR8, UR8, 0x1, URZ ;  /* 0x0000000108087899 */ /* 0x000fe400080006ff */
[----:B------:R-:W-:-:S04]  /*05a0*/  UIADD3 UR6, UPT, UPT, -UR6, 0x100000, URZ ;  /* 0x0010000006067890 */ /* 0x000fc8000fffe1ff */
[----:B------:R-:W-:Y:S02]  /*05b0*/  USHF.L.U32 UR7, UR6, 0xb, URZ ;  /* 0x0000000b06077899 */ /* 0x000fe400080006ff */
[----:B------:R-:W-:Y:S01]  /*05c0*/  USHF.L.U32 UR6, UR6, 0x1, URZ ;  /* 0x0000000106067899 */ /* 0x000fe200080006ff */
[----:B------:R-:W-:Y:S01]  /*05d0*/  ELECT P0, URZ, PT ;  /* 0x0000000000ff782f */ /* 0x000fe20003800000 */
[----:B-1----:R-:W-:Y:S01]  /*05e0*/  ULEA UR4, UR4, UR5, 0x18 ;  /* 0x0000000504047291 */ /* 0x002fe2000f8ec0ff */
[----:B------:R-:W1:Y:S11]  /*05f0*/  FENCE.VIEW.ASYNC.S ;  /* 0x00000000000073c6 */ /* 0x000e760000000000 */
[----:B-1----:R1:W2:Y:S01]  /*0600*/  SYNCS.EXCH.64 URZ, [UR4], UR8 ;  /* 0x0000000804ff75b2 */ /* 0x0022a20008000100 */
[----:B------:R1:W3:Y:S01]  /*0610*/  SYNCS.EXCH.64 URZ, [UR4+0x28], UR6 ;  /* 0x0000280604ff75b2 */ /* 0x0002e20008000100 */
[----:B------:R1:W4:Y:S01]  /*0620*/  SYNCS.EXCH.64 URZ, [UR4+0x8], UR8 ;  /* 0x0000080804ff75b2 */ /* 0x0003220008000100 */
[----:B------:R1:W1:Y:S01]  /*0630*/  SYNCS.EXCH.64 URZ, [UR4+0x30], UR6 ;  /* 0x0000300604ff75b2 */ /* 0x0002620008000100 */
[----:B------:R1:W1:Y:S01]  /*0640*/  SYNCS.EXCH.64 URZ, [UR4+0x10], UR8 ;  /* 0x0000100804ff75b2 */ /* 0x0002620008000100 */
[----:B------:R1:W1:Y:S01]  /*0650*/  SYNCS.EXCH.64 URZ, [UR4+0x38], UR6 ;  /* 0x0000380604ff75b2 */ /* 0x0002620008000100 */
[----:B------:R1:W1:Y:S01]  /*0660*/  SYNCS.EXCH.64 URZ, [UR4+0x18], UR8 ;  /* 0x0000180804ff75b2 */ /* 0x0002620008000100 */
[----:B------:R1:W1:Y:S01]  /*0670*/  SYNCS.EXCH.64 URZ, [UR4+0x40], UR6 ;  /* 0x0000400604ff75b2 */ /* 0x0002620008000100 */
[----:B------:R1:W1:Y:S01]  /*0680*/  SYNCS.EXCH.64 URZ, [UR4+0x20], UR8 ;  /* 0x0000200804ff75b2 */ /* 0x0002620008000100 */
[----:B------:R1:W1:Y:S01]  /*0690*/  SYNCS.EXCH.64 URZ, [UR4+0x48], UR6 ;  /* 0x0000480604ff75b2 */ /* 0x0002620008000100 */
[----:B------:R-:W-:Y:S01]  /*06a0*/  NOP ;  /* 0x0000000000007918 */ /* 0x000fe20000000000 */
.L_x_9:
[----:B------:R-:W2:Y:S01]  /*06b0*/  SHFL.IDX PT, R2, R80, RZ, 0x1f ;  /* 0x00001fff50027589 */ /* 0x000ea200000e0000 */
[----:B------:R-:W-:Y:S01]  /*06c0*/  NOP ;  /* 0x0000000000007918 */ /* 0x000fe20000000000 */
[----:B--2---:R-:W-:-:S13]  /*06d0*/  ISETP.NE.AND P0, PT, R2, 0x1, PT ;  /* 0x000000010200780c */ /* 0x004fda0003f05270 */
[----:B------:R-:W-:Y:S05]  /*06e0*/  @P0 BRA `(.L_x_10) ;  /* 0x0000000000400947 */ /* 0x000fea0003800000 */
[----:B-1----:R-:W1:Y:S01]  /*06f0*/  S2UR UR4, SR_CgaCtaId ;  /* 0x00000000000479c3 */ /* 0x002e620000008800 */
        /* <DEDUP_REMOVED lines=12> */
[----:B-1----:R2:W1:Y:S01]  /*07c0*/  SYNCS.EXCH.64 URZ, [UR4+0x50], UR8 ;  /* 0x0000500804ff75b2 */ /* 0x0024620008000100 */
[----:B------:R2:W1:Y:S02]  /*07d0*/  SYNCS.EXCH.64 URZ, [UR4+0x58], UR6 ;  /* 0x0000580604ff75b2 */ /* 0x0004640008000100 */
[----:B--2---:R-:W-:Y:S01]  /*07e0*/  NOP ;  /* 0x0000000000007918 */ /* 0x004fe20000000000 */
.L_x_10:
[----:B------:R-:W2:Y:S01]  /*07f0*/  SHFL.IDX PT, R2, R80, RZ, 0x1f ;  /* 0x00001fff50027589 */ /* 0x000ea200000e0000 */
[----:B------:R-:W-:Y:S01]  /*0800*/  NOP ;  /* 0x0000000000007918 */ /* 0x000fe20000000000 */
[----:B--2---:R-:W-:-:S13]  /*0810*/  ISETP.NE.AND P0, PT, R2, 0x3, PT ;  /* 0x000000030200780c */ /* 0x004fda0003f05270 */
[----:B------:R-:W-:Y:S05]  /*0820*/  @P0 BRA `(.L_x_11) ;  /* 0x0000000000300947 */ /* 0x000fea0003800000 */
[----:B-1----:R-:W1:Y:S01]  /*0830*/  S2UR UR6, SR_CgaCtaId ;  /* 0x00000000000679c3 */ /* 0x002e620000008800 */
[----:B------:R-:W-:Y:S01]  /*0840*/  UMOV UR4, 0x400 ;  /* 0x0000040000047882 */ /* 0x000fe20000000000 */
[----:B------:R-:W-:Y:S01]  /*0850*/  UMOV UR5, 0x20 ;  /* 0x0000002000057882 */ /* 0x000fe20000000000 */
[----:B------:R-:W-:Y:S01]  /*0860*/  ELECT P0, URZ, PT ;  /* 0x0000000000ff782f */ /* 0x000fe20003800000 */
[----:B-1----:R-:W-:Y:S02]  /*0870*/  ULEA UR6, UR6, UR4, 0x18 ;  /* 0x0000000406067291 */ /* 0x002fe4000f8ec0ff */
[----:B------:R-:W-:-:S04]  /*0880*/  UIADD3 UR4, UPT, UPT, -UR5, 0x100000, URZ ;  /* 0x0010000005047890 */ /* 0x000fc8000fffe1ff */
[----:B------:R-:W-:Y:S02]  /*0890*/  USHF.L.U32 UR5, UR4, 0xb, URZ ;  /* 0x0000000b04057899 */ /* 0x000fe400080006ff */
[----:B------:R-:W-:Y:S01]  /*08a0*/  USHF.L.U32 UR4, UR4, 0x1, URZ ;  /* 0x0000000104047899 */ /* 0x000fe200080006ff */
[----:B------:R-:W1:Y:S11]  /*08b0*/  FENCE.VIEW.ASYNC.S ;  /* 0x00000000000073c6 */ /* 0x000e760000000000 */
[----:B-1----:R2:W1:Y:S01]  /*08c0*/  SYNCS.EXCH.64 URZ, [UR6+0x60], UR4 ;  /* 0x0000600406ff75b2 */ /* 0x0024620008000100 */
[----:B------:R2:W1:Y:S02]  /*08d0*/  SYNCS.EXCH.64 URZ, [UR6+0x68], UR4 ;  /* 0x0000680406ff75b2 */ /* 0x0004640008000100 */
[----:B--2---:R-:W-:Y:S01]  /*08e0*/  NOP ;  /* 0x0000000000007918 */ /* 0x004fe20000000000 */
.L_x_11:
[----:B------:R-:W2:Y:S01]  /*08f0*/  SHFL.IDX PT, R2, R80, RZ, 0x1f ;  /* 0x00001fff50027589 */ /* 0x000ea200000e0000 */
[----:B------:R-:W-:Y:S01]  /*0900*/  NOP ;  /* 0x0000000000007918 */ /* 0x000fe20000000000 */
[----:B--2---:R-:W-:-:S13]  /*0910*/  ISETP.NE.AND P0, PT, R2, 0x4, PT ;  /* 0x000000040200780c */ /* 0x004fda0003f05270 */
[----:B------:R-:W-:Y:S05]  /*0920*/  @P0 BRA `(.L_x_12) ;  /* 0x00000000004c0947 */ /* 0x000fea0003800000 */
[----:B-1----:R-:W1:Y:S01]  /*0930*/  S2UR UR6, SR_CgaCtaId ;  /* 0x00000000000679c3 */ /* 0x002e620000008800 */
[----:B------:R-:W-:Y:S01]  /*0940*/  UMOV UR4, 0x3a0 ;  /* 0x000003a000047882 */ /* 0x000fe20000000000 */
[----:B------:R-:W-:Y:S01]  /*0950*/  UMOV UR5, 0x400 ;  /* 0x0000040000057882 */ /* 0x000fe20000000000 */
[----:B------:R-:W-:Y:S01]  /*0960*/  USEL UR4, UR4, 0x320, UP3 ;  /* 0x0000032004047887 */ /* 0x000fe20009800000 */
[----:B------:R-:W-:Y:S01]  /*0970*/  UMOV UR8, 0x1 ;  /* 0x0000000100087882 */ /* 0x000fe20000000000 */
[----:B------:R-:W-:Y:S01]  /*0980*/  ELECT P0, URZ, PT ;  /* 0x0000000000ff782f */ /* 0x000fe20003800000 */
[----:B------:R-:W-:-:S04]  /*0990*/  UIADD3 UR8, UPT, UPT, -UR8, 0x100000, URZ ;  /* 0x0010000008087890 */ /* 0x000fc8000fffe1ff */
[----:B------:R-:W-:Y:S02]  /*09a0*/  USHF.L.U32 UR9, UR8, 0xb, URZ ;  /* 0x0000000b08097899 */ /* 0x000fe400080006ff */
[----:B------:R-:W-:Y:S02]  /*09b0*/  USHF.L.U32 UR8, UR8, 0x1, URZ ;  /* 0x0000000108087899 */ /* 0x000fe400080006ff */
[----:B-1----:R-:W-:Y:S02]  /*09c0*/  ULEA UR6, UR6, UR5, 0x18 ;  /* 0x0000000506067291 */ /* 0x002fe4000f8ec0ff */
[----:B------:R-:W-:-:S04]  /*09d0*/  UIADD3 UR4, UPT, UPT, -UR4, 0x100000, URZ ;  /* 0x0010000004047890 */ /* 0x000fc8000fffe1ff */
[----:B------:R-:W-:Y:S02]  /*09e0*/  USHF.L.U32 UR5, UR4, 0xb, URZ ;  /* 0x0000000b04057899 */ /* 0x000fe400080006ff */
[----:B------:R-:W-:Y:S01]  /*09f0*/  USHF.L.U32 UR4, UR4, 0x1, URZ ;  /* 0x0000000104047899 */ /* 0x000fe200080006ff */
[----:B------:R-:W1:Y:S03]  /*0a00*/  FENCE.VIEW.ASYNC.S ;  /* 0x00000000000073c6 */ /* 0x000e660000000000 */
[----:B-1----:R2:W1:Y:S08]  /*0a10*/  SYNCS.EXCH.64 URZ, [UR6+0x70], UR8 ;  /* 0x0000700806ff75b2 */ /* 0x0024700008000100 */
[----:B------:R2:W1:Y:S01]  /*0a20*/  SYNCS.EXCH.64 URZ, [UR6+0x80], UR4 ;  /* 0x0000800406ff75b2 */ /* 0x0004620008000100 */
[----:B------:R2:W1:Y:S01]  /*0a30*/  SYNCS.EXCH.64 URZ, [UR6+0x78], UR8 ;  /* 0x0000780806ff75b2 */ /* 0x0004620008000100 */
[----:B------:R2:W1:Y:S02]  /*0a40*/  SYNCS.EXCH.64 URZ, [UR6+0x88], UR4 ;  /* 0x0000880406ff75b2 */ /* 0x0004640008000100 */
[----:B--2---:R-:W-:Y:S01]  /*0a50*/  NOP ;  /* 0x0000000000007918 */ /* 0x004fe20000000000 */
.L_x_12:
        /* <DEDUP_REMOVED lines=18> */
[----:B------:R2:W1:Y:S01]  /*0b80*/  SYNCS.EXCH.64 URZ, [UR4+0xb0], UR6 ;  /* 0x0000b00604ff75b2 */ /* 0x0004620008000100 */
[----:B------:R2:W1:Y:S01]  /*0b90*/  SYNCS.EXCH.64 URZ, [UR4+0x98], UR8 ;  /* 0x0000980804ff75b2 */ /* 0x0004620008000100 */
[----:B------:R2:W1:Y:S01]  /*0ba0*/  SYNCS.EXCH.64 URZ, [UR4+0xb8], UR6 ;  /* 0x0000b80604ff75b2 */ /* 0x0004620008000100 */
[----:B------:R2:W1:Y:S01]  /*0bb0*/  SYNCS.EXCH.64 URZ, [UR4+0xa0], UR8 ;  /* 0x0000a00804ff75b2 */ /* 0x0004620008000100 */
[----:B------:R2:W1:Y:S01]  /*0bc0*/  SYNCS.EXCH.64 URZ, [UR4+0xc0], UR6 ;  /* 0x0000c00604ff75b2 */ /* 0x0004620008000100 */
[----:B------:R2:W1:Y:S01]  /*0bd0*/  SYNCS.EXCH.64 URZ, [UR4+0xa8], UR8 ;  /* 0x0000a80804ff75b2 */ /* 0x0004620008000100 */
[----:B------:R2:W1:Y:S02]  /*0be0*/  SYNCS.EXCH.64 URZ, [UR4+0xc8], UR6 ;  /* 0x0000c80604ff75b2 */ /* 0x0004640008000100 */
[----:B--2---:R-:W-:Y:S01]  /*0bf0*/  NOP ;  /* 0x0000000000007918 */ /* 0x004fe20000000000 */
.L_x_13:
[----:B------:R-:W2:Y:S01]  /*0c00*/  SHFL.IDX PT, R2, R80, RZ, 0x1f ;  /* 0x00001fff50027589 */ /* 0x000ea200000e0000 */
[----:B------:R-:W1:Y:S01]  /*0c10*/  S2UR UR48, SR_CgaCtaId ;  /* 0x00000000003079c3 */ /* 0x000e620000008800 */
[----:B------:R-:W-:Y:S01]  /*0c20*/  NOP ;  /* 0x0000000000007918 */ /* 0x000fe20000000000 */
[----:B--2---:R-:W-:-:S13]  /*0c30*/  ISETP.NE.AND P0, PT, R2, 0x3, PT ;  /* 0x000000030200780c */ /* 0x004fda0003f05270 */
[----:B-1----:R-:W-:Y:S05]  /*0c40*/  @P0 BRA `(.L_x_14) ;  /* 0x0000000000340947 */ /* 0x002fea0003800000 */
[----:B------:R-:W-:Y:S01]  /*0c50*/  UMOV UR4, 0x400 ;  /* 0x0000040000047882 */ /* 0x000fe20000000000 */
[----:B------:R-:W-:Y:S01]  /*0c60*/  UMOV UR6, 0x20 ;  /* 0x0000002000067882 */ /* 0x000fe20000000000 */
[----:B------:R-:W-:Y:S02]  /*0c70*/  ULEA UR4, UR48, UR4, 0x18 ;  /* 0x0000000430047291 */ /* 0x000fe4000f8ec0ff */
[----:B------:R-:W-:-:S04]  /*0c80*/  UIADD3 UR6, UPT, UPT, -UR6, 0x100000, URZ ;  /* 0x0010000006067890 */ /* 0x000fc8000fffe1ff */
[----:B------:R-:W-:Y:S02]  /*0c90*/  USHF.L.U32 UR7, UR6, 0xb, URZ ;  /* 0x0000000b06077899 */ /* 0x000fe400080006ff */
[----:B------:R-:W-:Y:S01]  /*0ca0*/  USHF.L.U32 UR6, UR6, 0x1, URZ ;  /* 0x0000000106067899 */ /* 0x000fe200080006ff */
[----:B------:R-:W-:Y:S01]  /*0cb0*/  ELECT P0, URZ, PT ;  /* 0x0000000000ff782f */ /* 0x000fe20003800000 */
[----:B------:R-:W1:Y:S10]  /*0cc0*/  FENCE.VIEW.ASYNC.S ;  /* 0x00000000000073c6 */ /* 0x000e740000000000 */
[----:B-1----:R1:W2:Y:S01]  /*0cd0*/  SYNCS.EXCH.64 URZ, [UR4+0xd0], UR6 ;  /* 0x0000d00604ff75b2 */ /* 0x0022a20008000100 */
[----:B------:R1:W1:Y:S01]  /*0ce0*/  SYNCS.EXCH.64 URZ, [UR4+0xe0], UR6 ;  /* 0x0000e00604ff75b2 */ /* 0x0002620008000100 */
[----:B------:R1:W1:Y:S01]  /*0cf0*/  SYNCS.EXCH.64 URZ, [UR4+0xd8], UR6 ;  /* 0x0000d80604ff75b2 */ /* 0x0002620008000100 */
[----:B------:R1:W1:Y:S01]  /*0d00*/  SYNCS.EXCH.64 URZ, [UR4+0xe8], UR6 ;  /* 0x0000e80604ff75b2 */ /* 0x0002620008000100 */
[----:B------:R-:W-:Y:S01]  /*0d10*/  NOP ;  /* 0x0000000000007918 */ /* 0x000fe20000000000 */
.L_x_14:
[----:B-1----:R-:W1:Y:S01]  /*0d20*/  LDCU UR4, c[0x0][0x36c] ;  /* 0x00006d80ff0477ac */ /* 0x002e620008000800 */
[----:B------:R-:W-:Y:S01]  /*0d30*/  ISETP.NE.OR P3, PT, R0, 0x2, !P3 ;  /* 0x000000020000780c */ /* 0x000fe20005f65670 */
[----:B------:R-:W-:Y:S01]  /*0d40*/  NOP ;  /* 0x0000000000007918 */ /* 0x000fe20000000000 */
[----:B------:R-:W-:Y:S01]  /*0d50*/  LOP3.LUT R0, R76, 0x1f, RZ, 0xc0, !PT ;  /* 0x0000001f4c007812 */ /* 0x000fe200078ec0ff */
[----:B------:R-:W-:Y:S02]  /*0d60*/  UISETP.NE.AND UP4, UPT, UR22, URZ, UPT ;  /* 0x000000ff1600728c */ /* 0x000fe4000bf85270 */
[----:B-1----:R-:W-:-:S09]  /*0d70*/  UISETP.EQ.U32.AND UP5, UPT, UR4, 0x1, UPT ;  /* 0x000000010400788c */ /* 0x002fd2000bfa2070 */
[----:B------:R-:W-:Y:S05]  /*0d80*/  BRA.U !UP5, `(.L_x_15) ;  /* 0x000000010d087547 */ /* 0x000fea000b800000 */
[----:B--234-:R-:W-:Y:S01]  /*0d90*/  UCGABAR_ARV ;  /* 0x00000000000079c7 */ /* 0x01cfe20008000000 */
[----:B------:R-:W-:Y:S05]  /*0da0*/  BRA `(.L_x_16) ;  /* 0x0000000000047947 */ /* 0x000fea0003800000 */
.L_x_15:
[----:B--234-:R-:W-:Y:S01]  /*0db0*/  NOP ;  /* 0x0000000000007918 */ /* 0x01cfe20000000000 */
.L_x_16:
[----:B------:R-:W1:Y:S01]  /*0dc0*/  S2UR UR46, SR_CTAID.X ;  /* 0x00000000002e79c3 */ /* 0x000e620000002500 */
[----:B------:R-:W-:-:S05]  /*0dd0*/  CS2R.32 R3, SR_CgaSize ;  /* 0x0000000000037805 */ /* 0x000fca0000008a00 */
[----:B------:R-:W-:-:S05]  /*0de0*/  IMAD R3, R3, -0xa0, RZ ;  /* 0xffffff6003037824 */ /* 0x000fca00078e02ff */
[----:B------:R-:W-:-:S14]  /*0df0*/  R2UR UR5, R3 ;  /* 0x00000000030572ca */ /* 0x000fdc00000e0000 */
[----:B------:R-:W2:Y:S01]  /*0e00*/  LDCU UR5, c[0x0][UR5+0x2b0] ;  /* 0x00005600050577ac */ /* 0x000ea20008000800 */
[----:B------:R-:W-:-:S05]  /*0e10*/  CS2R.32 R3, SR_CgaSize ;  /* 0x0000000000037805 */ /* 0x000fca0000008a00 */
[----:B------:R-:W-:-:S05]  /*0e20*/  IMAD R3, R3, -0xa0, RZ ;  /* 0xffffff6003037824 */ /* 0x000fca00078e02ff */
[----:B------:R-:W-:-:S14]  /*0e30*/  R2UR UR4, R3 ;  /* 0x00000000030472ca */ /* 0x000fdc00000e0000 */
[----:B------:R-:W3:Y:S01]  /*0e40*/  LDCU UR4, c[0x0][UR4+0x2b4] ;  /* 0x00005680040477ac */ /* 0x000ee20008000800 */
[----:B------:R-:W4:Y:S01]  /*0e50*/  S2UR UR45, SR_CTAID.Y ;  /* 0x00000000002d79c3 */ /* 0x000f220000002600 */
[----:B------:R-:W-:-:S05]  /*0e60*/  CS2R.32 R3, SR_CgaSize ;  /* 0x0000000000037805 */ /* 0x000fca0000008a00 */
[----:B------:R-:W-:-:S05]  /*0e70*/  IMAD R3, R3, -0xa0, RZ ;  /* 0xffffff6003037824 */ /* 0x000fca00078e02ff */
[----:B------:R-:W-:-:S14]  /*0e80*/  R2UR UR57, R3 ;  /* 0x00000000033972ca */ /* 0x000fdc00000e0000 */
[----:B------:R-:W3:Y:S01]  /*0e90*/  LDCU UR57, c[0x0][UR57+0x2a0] ;  /* 0x00005400393977ac */ /* 0x000ee20008000800 */
[----:B------:R-:W-:-:S05]  /*0ea0*/  CS2R.32 R3, SR_CgaSize ;  /* 0x0000000000037805 */ /* 0x000fca0000008a00 */
[----:B------:R-:W-:-:S05]  /*0eb0*/  IMAD R3, R3, -0xa0, RZ ;  /* 0xffffff6003037824 */ /* 0x000fca00078e02ff */
[----:B------:R-:W-:-:S14]  /*0ec0*/  R2UR UR60, R3 ;  /* 0x00000000033c72ca */ /* 0x000fdc00000e0000 */
[----:B------:R-:W3:Y:S01]  /*0ed0*/  LDCU UR60, c[0x0][UR60+0x2a4] ;  /* 0x000054803c3c77ac */ /* 0x000ee20008000800 */
[----:B------:R-:W-:Y:S02]  /*0ee0*/  ULOP3.LUT UR49, UR48, 0x1, URZ, 0xc0, !UPT ;  /* 0x0000000130317892 */ /* 0x000fe4000f8ec0ff */
[----:B------:R-:W-:Y:S02]  /*0ef0*/  USHF.R.U32.HI UR26, URZ, 0x1, UR48 ;  /* 0x00000001ff1a7899 */ /* 0x000fe40008011630 */
[----:B------:R-:W-:Y:S02]  /*0f00*/  UISETP.GT.U32.AND UP1, UPT, UR49, 0xffff, UPT ;  /* 0x0000ffff3100788c */ /* 0x000fe4000bf24070 */
[----:B------:R-:W-:Y:S01]  /*0f10*/  USHF.L.U32 UR28, UR48, 0x9, URZ ;  /* 0x00000009301c7899 */ /* 0x000fe200080006ff */
[----:B-1----:R-:W-:Y:S01]  /*0f20*/  I2FP.F32.U32 R3, UR46 ;  /* 0x0000002e00037c45 */ /* 0x002fe20008201000 */
[----:B------:R-:W1:Y:S04]  /*0f30*/  LDCU UR23, c[0x0][0xb24] ;  /* 0x00016480ff1777ac */ /* 0x000e680008000800 */
[----:B--2---:R-:W-:Y:S01]  /*0f40*/  FMUL R3, R3, UR5 ;  /* 0x0000000503037c20 */ /* 0x004fe20008400000 */
[----:B------:R-:W2:Y:S01]  /*0f50*/  LDCU UR40, c[0x0][0xb24] ;  /* 0x00016480ff2877ac */ /* 0x000ea20008000800 */
[----:B----4-:R-:W-:Y:S01]  /*0f60*/  I2FP.F32.U32 R2, UR45 ;  /* 0x0000002d00027c45 */ /* 0x010fe20008201000 */
[----:B------:R-:W4:Y:S03]  /*0f70*/  LDCU UR30, c[0x0][0xb30] ;  /* 0x00016600ff1e77ac */ /* 0x000f260008000800 */
[----:B------:R-:W1:Y:S01]  /*0f80*/  F2I.U32.TRUNC.NTZ R3, R3 ;  /* 0x0000000300037305 */ /* 0x000e62000020f000 */
[----:B---3--:R-:W-:Y:S01]  /*0f90*/  FMUL R2, R2, UR4 ;  /* 0x0000000402027c20 */ /* 0x008fe20008400000 */
[----:B------:R-:W-:-:S02]  /*0fa0*/  ULOP3.LUT UR4, UR48, 0x2, URZ, 0xc0, !UPT ;  /* 0x0000000230047892 */ /* 0x000fc4000f8ec0ff */
[----:B------:R-:W-:Y:S02]  /*0fb0*/  USHF.L.U32 UR27, UR48, 0xa, URZ ;  /* 0x0000000a301b7899 */ /* 0x000fe400080006ff */
[----:B------:R-:W-:Y:S02]  /*0fc0*/  UISETP.GT.U32.AND UP0, UPT, UR4, 0xffff, UPT ;  /* 0x0000ffff0400788c */ /* 0x000fe4000bf04070 */
[----:B------:R-:W3:Y:S01]  /*0fd0*/  F2I.U32.TRUNC.NTZ R2, R2 ;  /* 0x0000000200027305 */ /* 0x000ee2000020f000 */
[----:B------:R-:W-:Y:S01]  /*0fe0*/  UMOV UR32, 0x5 ;  /* 0x0000000500207882 */ /* 0x000fe20000000000 */
[----:B------:R-:W-:Y:S02]  /*0ff0*/  USEL UR24, UR49, 0xffff, !UP1 ;  /* 0x0000ffff31187887 */ /* 0x000fe4000c800000 */
[----:B------:R-:W-:Y:S01]  /*1000*/  USEL UR25, UR4, 0xffff, !UP0 ;  /* 0x0000ffff04197887 */ /* 0x000fe2000c000000 */
[----:B-1----:R-:W-:Y:S02]  /*1010*/  R2UR UR5, R3 ;  /* 0x00000000030572ca */ /* 0x002fe400000e0000 */
[----:B---3--:R-:W-:-:S02]  /*1020*/  R2UR UR6, R2 ;  /* 0x00000000020672ca */ /* 0x008fc400000e0000 */
[----:B------:R-:W-:-:S09]  /*1030*/  PRMT R2, RZ, 0x7610, R2 ;  /* 0x00007610ff027816 */ /* 0x000fd20000000002 */
[----:B------:R-:W-:-:S04]  /*1040*/  UIADD3 UR5, UPT, UPT, -UR5, URZ, URZ ;  /* 0x000000ff05057290 */ /* 0x000fc8000fffe1ff */
[----:B------:R-:W-:Y:S02]  /*1050*/  UIMAD UR57, UR57, UR5, UR46 ;  /* 0x00000005393972a4 */ /* 0x000fe4000f8e022e */
[----:B------:R-:W-:-:S04]  /*1060*/  UIADD3 UR4, UPT, UPT, -UR6, URZ, URZ ;  /* 0x000000ff06047290 */ /* 0x000fc8000fffe1ff */
[----:B------:R-:W-:Y:S01]  /*1070*/  UIMAD UR60, UR60, UR4, UR45 ;  /* 0x000000043c3c72a4 */ /* 0x000fe2000f8e022d */
[----:B--2-4-:R-:W-:Y:S11]  /*1080*/  BRA.U UP4, `(.L_x_17) ;  /* 0x00000001043c7547 */ /* 0x014ff6000b800000 */
[----:B------:R-:W-:Y:S02]  /*1090*/  UISETP.NE.AND UP0, UPT, UR60, URZ, UPT ;  /* 0x000000ff3c00728c */ /* 0x000fe4000bf05270 */
[----:B------:R-:W-:Y:S02]  /*10a0*/  UISETP.NE.AND UP1, UPT, UR60, 0x1, UPT ;  /* 0x000000013c00788c */ /* 0x000fe4000bf25270 */
[----:B------:R-:W-:Y:S02]  /*10b0*/  UISETP.NE.AND UP2, UPT, UR57, URZ, UP0 ;  /* 0x000000ff3900728c */ /* 0x000fe40008745270 */
[----:B------:R-:W-:Y:S02]  /*10c0*/  USEL UR4, URZ, 0x2, UP0 ;  /* 0x00000002ff047887 */ /* 0x000fe40008000000 */
[----:B------:R-:W-:Y:S02]  /*10d0*/  USEL UR8, URZ, 0x1, UP2 ;  /* 0x00000001ff087887 */ /* 0x000fe40009000000 */
[----:B------:R-:W-:-:S02]  /*10e0*/  UISETP.NE.AND UP2, UPT, UR57, URZ, UPT ;  /* 0x000000ff3900728c */ /* 0x000fc4000bf45270 */
[----:B------:R-:W-:Y:S02]  /*10f0*/  USEL UR5, URZ, 0x4, UP1 ;  /* 0x00000004ff057887 */ /* 0x000fe40008800000 */
[----:B------:R-:W-:Y:S02]  /*1100*/  UISETP.NE.AND UP0, UPT, UR57, 0x1, UPT ;  /* 0x000000013900788c */ /* 0x000fe4000bf05270 */
[----:B------:R-:W-:Y:S02]  /*1110*/  USEL UR6, URZ, 0x8, UP1 ;  /* 0x00000008ff067887 */ /* 0x000fe40008800000 */
[----:B------:R-:W-:Y:S02]  /*1120*/  USEL UR7, UR5, 0x4, UP2 ;  /* 0x0000000405077887 */ /* 0x000fe40009000000 */
[----:B------:R-:W-:Y:S02]  /*1130*/  USEL UR4, UR4, 0x2, UP0 ;  /* 0x0000000204047887 */ /* 0x000fe40008000000 */
[----:B------:R-:W-:-:S02]  /*1140*/  USEL UR5, UR6, 0x8, UP0 ;  /* 0x0000000806057887 */ /* 0x000fc40008000000 */
[----:B------:R-:W-:-:S04]  /*1150*/  UIADD3 UR4, UPT, UPT, UR4, UR7, UR8 ;  /* 0x0000000704047290 */ /* 0x000fc8000fffe008 */
[----:B------:R-:W-:-:S06]  /*1160*/  UIADD3 UR4, UPT, UPT, UR4, UR5, URZ ;  /* 0x0000000504047290 */ /* 0x000fcc000fffe0ff */
[----:B------:R-:W-:-:S07]  /*1170*/  MOV R2, UR4 ;  /* 0x0000000400027c02 */ /* 0x000fce0008000f00 */
.L_x_17:
[----:B------:R-:W1:Y:S01]  /*1180*/  S2UR UR36, SR_CTAID.Z ;  /* 0x00000000002479c3 */ /* 0x000e620000002700 */
[----:B------:R-:W-:Y:S01]  /*1190*/  UISETP.GE.AND UP0, UPT, UR23, 0x1, UPT ;  /* 0x000000011700788c */ /* 0x000fe2000bf06270 */
[----:B------:R-:W-:-:S08]  /*11a0*/  UMOV UR31, 0x3 ;  /* 0x00000003001f7882 */ /* 0x000fd00000000000 */
[----:B------:R-:W-:Y:S05]  /*11b0*/  BRA.U !UP0, `(.L_x_18) ;  /* 0x0000000108d47547 */ /* 0x000fea000b800000 */
[----:B------:R-:W2:Y:S01]  /*11c0*/  LDCU.128 UR12, c[0x0][0xb10] ;  /* 0x00016200ff0c77ac */ /* 0x000ea20008000c00 */
[----:B------:R-:W3:Y:S01]  /*11d0*/  LDCU UR6, c[0x0][0x370] ;  /* 0x00006e00ff0677ac */ /* 0x000ee20008000800 */
[----:B------:R-:W4:Y:S01]  /*11e0*/  LDCU UR5, c[0x0][0x374] ;  /* 0x00006e80ff0577ac */ /* 0x000f220008000800 */
[----:B------:R-:W1:Y:S01]  /*11f0*/  LDCU UR29, c[0x0][0xb0c] ;  /* 0x00016180ff1d77ac */ /* 0x000e620008000800 */
[----:B------:R-:W1:Y:S01]  /*1200*/  LDCU UR4, c[0x0][0xb20] ;  /* 0x00016400ff0477ac */ /* 0x000e620008000800 */
[----:B------:R-:W1:Y:S01]  /*1210*/  LDCU.64 UR8, c[0x0][0xb28] ;  /* 0x00016500ff0877ac */ /* 0x000e620008000a00 */
[----:B--2---:R-:W-:Y:S02]  /*1220*/  UISETP.NE.AND UP0, UPT, UR14, 0x1, UPT ;  /* 0x000000010e00788c */ /* 0x004fe4000bf05270 */
[----:B----4-:R-:W-:Y:S02]  /*1230*/  UIMAD.WIDE.U32 UR10, UR5, UR15, URZ ;  /* 0x0000000f050a72a5 */ /* 0x010fe4000f8e00ff */
[----:B---3--:R-:W-:-:S02]  /*1240*/  UIMAD.WIDE.U32 UR18, UR6, UR12, URZ ;  /* 0x0000000c061272a5 */ /* 0x008fc4000f8e00ff */
[----:B-1----:R-:W-:Y:S02]  /*1250*/  UISETP.NE.AND UP1, UPT, UR29, 0x1, UPT ;  /* 0x000000011d00788c */ /* 0x002fe4000bf25270 */
[----:B------:R-:W-:Y:S01]  /*1260*/  UISETP.NE.AND UP2, UPT, UR23, 0x1, UPT ;  /* 0x000000011700788c */ /* 0x000fe2000bf45270 */
[----:B------:R-:W-:Y:S02]  /*1270*/  UMOV UR10, UR11 ;  /* 0x0000000b000a7c82 */ /* 0x000fe40008000000 */
[----:B------:R-:W-:Y:S01]  /*1280*/  UMOV UR18, UR19 ;  /* 0x0000001300127c82 */ /* 0x000fe20008000000 */
[----:B------:R-:W-:Y:S02]  /*1290*/  @UP0 USHF.R.U32.HI UR5, URZ, UR4, UR10 ;  /* 0x00000004ff050299 */ /* 0x000fe4000801160a */
[----:B------:R-:W-:Y:S02]  /*12a0*/  UIMAD.WIDE.U32 UR20, UR45, UR15, URZ ;  /* 0x0000000f2d1472a5 */ /* 0x000fe4000f8e00ff */
[----:B------:R-:W-:-:S02]  /*12b0*/  UIMAD.WIDE.U32 UR10, UR5, UR8, URZ ;  /* 0x00000008050a72a5 */ /* 0x000fc4000f8e00ff */
[----:B------:R-:W-:Y:S02]  /*12c0*/  @UP1 USHF.R.U32.HI UR6, URZ, UR13, UR18 ;  /* 0x0000000dff061299 */ /* 0x000fe40008011612 */
[----:B------:R-:W-:Y:S02]  /*12d0*/  UIMAD.WIDE.U32 UR16, UR46, UR12, URZ ;  /* 0x0000000c2e1072a5 */ /* 0x000fe4000f8e00ff */
[----:B------:R-:W-:Y:S01]  /*12e0*/  UIMAD.WIDE.U32 UR18, UR6, UR8, URZ ;  /* 0x00000008061272a5 */ /* 0x000fe2000f8e00ff */
[----:B------:R-:W-:Y:S01]  /*12f0*/  UMOV UR20, UR21 ;  /* 0x0000001500147c82 */ /* 0x000fe20008000000 */
[----:B------:R-:W-:Y:S01]  /*1300*/  UMOV UR10, UR11 ;  /* 0x0000000b000a7c82 */ /* 0x000fe20008000000 */
[----:B------:R-:W-:Y:S02]  /*1310*/  USHF.R.U32.HI UR20, URZ, UR4, UR20 ;  /* 0x00000004ff147299 */ /* 0x000fe40008011614 */
[----:B------:R-:W-:Y:S02]  /*1320*/  @UP2 USHF.R.U32.HI UR5, URZ, UR9, UR10 ;  /* 0x00000009ff052299 */ /* 0x000fe4000801160a */
[----:B------:R-:W-:Y:S01]  /*1330*/  UMOV UR7, UR19 ;  /* 0x0000001300077c82 */ /* 0x000fe20008000000 */
[----:B------:R-:W-:Y:S01]  /*1340*/  UMOV UR16, UR17 ;  /* 0x0000001100107c82 */ /* 0x000fe20008000000 */
[----:B------:R-:W-:-:S02]  /*1350*/  @UP2 USHF.R.U32.HI UR6, URZ, UR9, UR7 ;  /* 0x00000009ff062299 */ /* 0x000fc40008011607 */
[----:B------:R-:W-:Y:S02]  /*1360*/  USHF.R.U32.HI UR13, URZ, UR13, UR16 ;  /* 0x0000000dff0d7299 */ /* 0x000fe40008011610 */
[----:B------:R-:W-:Y:S02]  /*1370*/  USEL UR4, UR45, UR20, !UP0 ;  /* 0x000000142d047287 */ /* 0x000fe4000c000000 */
[----:B------:R-:W-:Y:S02]  /*1380*/  UIMAD UR7, UR5, UR23, URZ ;  /* 0x00000017050772a4 */ /* 0x000fe4000f8e02ff */
[----:B------:R-:W-:Y:S02]  /*1390*/  USEL UR5, UR46, UR13, !UP1 ;  /* 0x0000000d2e057287 */ /* 0x000fe4000c800000 */
[----:B------:R-:W-:Y:S02]  /*13a0*/  UIMAD UR12, UR6, UR23, URZ ;  /* 0x00000017060c72a4 */ /* 0x000fe4000f8e02ff */
[----:B------:R-:W-:-:S02]  /*13b0*/  UISETP.GE.AND UP0, UPT, UR4, UR7, UPT ;  /* 0x000000070400728c */ /* 0x000fc4000bf06270 */
[----:B------:R-:W-:Y:S02]  /*13c0*/  UIMAD.WIDE.U32 UR10, UR4, UR8, URZ ;  /* 0x00000008040a72a5 */ /* 0x000fe4000f8e00ff */
[----:B------:R-:W-:Y:S02]  /*13d0*/  UISETP.GE.OR UP0, UPT, UR5, UR12, UP0 ;  /* 0x0000000c0500728c */ /* 0x000fe40008706670 */
[----:B------:R-:W-:Y:S02]  /*13e0*/  UIMAD.WIDE.U32 UR12, UR5, UR8, URZ ;  /* 0x00000008050c72a5 */ /* 0x000fe4000f8e00ff */
[----:B------:R-:W-:Y:S01]  /*13f0*/  UIADD3 UR10, UPT, UPT, -UR4, URZ, URZ ;  /* 0x000000ff040a7290 */ /* 0x000fe2000fffe1ff */
[----:B------:R-:W-:Y:S01]  /*1400*/  UMOV UR8, UR11 ;  /* 0x0000000b00087c82 */ /* 0x000fe20008000000 */
[----:B------:R-:W-:Y:S02]  /*1410*/  UIADD3 UR11, UPT, UPT, -UR5, URZ, URZ ;  /* 0x000000ff050b7290 */ /* 0x000fe4000fffe1ff */
[----:B------:R-:W-:-:S03]  /*1420*/  USHF.R.U32.HI UR8, URZ, UR9, UR8 ;  /* 0x00000009ff087299 */ /* 0x000fc60008011608 */
[----:B------:R-:W-:Y:S01]  /*1430*/  @!UP0 UMOV UR7, UR13 ;  /* 0x0000000d00078c82 */ /* 0x000fe20008000000 */
[----:B------:R-:W-:Y:S02]  /*1440*/  UIMAD UR45, UR14, UR10, UR45 ;  /* 0x0000000a0e2d72a4 */ /* 0x000fe4000f8e022d */
[----:B------:R-:W-:Y:S02]  /*1450*/  USEL UR8, UR4, UR8, !UP2 ;  /* 0x0000000804087287 */ /* 0x000fe4000d000000 */
[----:B------:R-:W-:Y:S02]  /*1460*/  @!UP0 USHF.R.U32.HI UR7, URZ, UR9, UR7 ;  /* 0x00000009ff078299 */ /* 0x000fe40008011607 */
[----:B------:R-:W-:Y:S02]  /*1470*/  UIADD3 UR9, UPT, UPT, -UR8, URZ, URZ ;  /* 0x000000ff08097290 */ /* 0x000fe4000fffe1ff */
[----:B------:R-:W-:Y:S02]  /*1480*/  @!UP0 USEL UR7, UR5, UR7, !UP2 ;  /* 0x0000000705078287 */ /* 0x000fe4000d000000 */
[----:B------:R-:W-:-:S02]  /*1490*/  UIMAD UR9, UR23, UR9, UR4 ;  /* 0x00000009170972a4 */ /* 0x000fc4000f8e0204 */
[----:B------:R-:W-:Y:S02]  /*14a0*/  @!UP0 UIADD3 UR8, UPT, UPT, UR8, -UR7, URZ ;  /* 0x8000000708088290 */ /* 0x000fe4000fffe0ff */
[----:B------:R-:W-:Y:S02]  /*14b0*/  @!UP0 UIMAD UR6, UR9, UR6, UR7 ;  /* 0x00000006090682a4 */ /* 0x000fe4000f8e0207 */
[----:B------:R-:W-:Y:S02]  /*14c0*/  @!UP0 UIMAD UR4, UR8, UR23, UR5 ;  /* 0x00000017080482a4 */ /* 0x000fe4000f8e0205 */
[----:B------:R-:W-:Y:S02]  /*14d0*/  UIMAD UR46, UR29, UR11, UR46 ;  /* 0x0000000b1d2e72a4 */ /* 0x000fe4000f8e022e */
[----:B------:R-:W-:Y:S01]  /*14e0*/  UIMAD UR45, UR4, UR14, UR45 ;  /* 0x0000000e042d72a4 */ /* 0x000fe2000f8e022d */
[----:B------:R-:W-:Y:S02]  /*14f0*/  @!UP0 UMOV UR5, UR6 ;  /* 0x0000000600058c82 */ /* 0x000fe40008000000 */
[----:B------:R-:W-:-:S12]  /*1500*/  UIMAD UR46, UR5, UR29, UR46 ;  /* 0x0000001d052e72a4 */ /* 0x000fd8000f8e022e */
.L_x_18:
[----:B------:R-:W-:Y:S02]  /*1510*/  UISETP.NE.AND UP1, UPT, UR30, 0x1, UPT ;  /* 0x000000011e00788c */ /* 0x000fe4000bf25270 */
[----:B------:R-:W-:Y:S02]  /*1520*/  ULOP3.LUT UR24, UR24, 0xffff, URZ, 0xc0, !UPT ;  /* 0x0000ffff18187892 */ /* 0x000fe4000f8ec0ff */
[----:B------:R-:W-:Y:S02]  /*1530*/  ULOP3.LUT UR21, UR25, 0xffff, URZ, 0xc0, !UPT ;  /* 0x0000ffff19157892 */ /* 0x000fe4000f8ec0ff */
[----:B------:R-:W-:Y:S02]  /*1540*/  UISETP.NE.AND UP0, UPT, UR22, 0x2, UPT ;  /* 0x000000021600788c */ /* 0x000fe4000bf05270 */
[----:B------:R-:W-:Y:S02]  /*1550*/  ULOP3.LUT UR28, UR28, 0x400, URZ, 0xc0, !UPT ;  /* 0x000004001c1c7892 */ /* 0x000fe4000f8ec0ff */
[----:B------:R-:W-:-:S02]  /*1560*/  ULOP3.LUT UR27, UR27, 0x400, URZ, 0xc0, !UPT ;  /* 0x000004001b1b7892 */ /* 0x000fc4000f8ec0ff */
[----:B------:R-:W-:Y:S02]  /*1570*/  USHF.L.U32 UR24, UR32, UR24, URZ ;  /* 0x0000001820187299 */ /* 0x000fe400080006ff */
[----:B------:R-:W-:Y:S01]  /*1580*/  USHF.L.U32 UR21, UR31, UR21, URZ ;  /* 0x000000151f157299 */ /* 0x000fe200080006ff */
[----:B------:R-:W-:Y:S11]  /*1590*/  BRA.U UP1, `(.L_x_19) ;  /* 0x0000000101447547 */ /* 0x000ff6000b800000 */
[----:B------:R-:W2:Y:S01]  /*15a0*/  LDCU.128 UR8, c[0x0][0xb10] ;  /* 0x00016200ff0877ac */ /* 0x000ea20008000c00 */
[----:B------:R-:W3:Y:S01]  /*15b0*/  LDCU UR12, c[0x0][0xb0c] ;  /* 0x00016180ff0c77ac */ /* 0x000ee20008000800 */
[----:B------:R-:W4:Y:S01]  /*15c0*/  LDCU UR13, c[0x0][0xb20] ;  /* 0x00016400ff0d77ac */ /* 0x000f220008000800 */
[----:B--2---:R-:W-:Y:S02]  /*15d0*/  UIMAD.WIDE.U32 UR6, UR46, UR8, URZ ;  /* 0x000000082e0672a5 */ /* 0x004fe4000f8e00ff */
[----:B------:R-:W-:Y:S02]  /*15e0*/  UIMAD.WIDE.U32 UR4, UR45, UR11, URZ ;  /* 0x0000000b2d0472a5 */ /* 0x000fe4000f8e00ff */
[----:B---3--:R-:W-:Y:S02]  /*15f0*/  UISETP.NE.AND UP2, UPT, UR12, 0x1, UPT ;  /* 0x000000010c00788c */ /* 0x008fe4000bf45270 */
[----:B------:R-:W-:Y:S01]  /*1600*/  UISETP.NE.AND UP1, UPT, UR10, 0x1, UPT ;  /* 0x000000010a00788c */ /* 0x000fe2000bf25270 */
[----:B------:R-:W-:-:S02]  /*1610*/  UMOV UR6, UR7 ;  /* 0x0000000700067c82 */ /* 0x000fc40008000000 */
[----:B------:R-:W-:Y:S01]  /*1620*/  UMOV UR4, UR5 ;  /* 0x0000000500047c82 */ /* 0x000fe20008000000 */
[----:B------:R-:W-:Y:S02]  /*1630*/  USHF.R.U32.HI UR9, URZ, UR9, UR6 ;  /* 0x00000009ff097299 */ /* 0x000fe40008011606 */
[----:B----4-:R-:W-:Y:S02]  /*1640*/  USHF.R.U32.HI UR4, URZ, UR13, UR4 ;  /* 0x0000000dff047299 */ /* 0x010fe40008011604 */
[----:B------:R-:W-:Y:S02]  /*1650*/  USEL UR5, UR46, UR9, !UP2 ;  /* 0x000000092e057287 */ /* 0x000fe4000d000000 */
[----:B------:R-:W-:-:S04]  /*1660*/  USEL UR4, UR45, UR4, !UP1 ;  /* 0x000000042d047287 */ /* 0x000fc8000c800000 */
[----:B------:R-:W-:Y:S02]  /*1670*/  UIADD3 UR6, UPT, UPT, UR5, -UR4, URZ ;  /* 0x8000000405067290 */ /* 0x000fe4000fffe0ff */
[----:B------:R-:W-:Y:S02]  /*1680*/  UIADD3 UR4, UPT, UPT, -UR5, UR4, URZ ;  /* 0x0000000405047290 */ /* 0x000fe4000fffe1ff */
[----:B------:R-:W-:Y:S02]  /*1690*/  UIMAD UR45, UR6, UR10, UR45 ;  /* 0x0000000a062d72a4 */ /* 0x000fe4000f8e022d */
[----:B------:R-:W-:-:S12]  /*16a0*/  UIMAD UR46, UR4, UR12, UR46 ;  /* 0x0000000c042e72a4 */ /* 0x000fd8000f8e022e */
.L_x_19:
[----:B------:R-:W-:Y:S05]  /*16b0*/  BRA.U !UP5, `(.L_x_20) ;  /* 0x000000010d0c7547 */ /* 0x000fea000b800000 */
[----:B------:R-:W-:Y:S01]  /*16c0*/  UCGABAR_WAIT ;  /* 0x0000000000007dc7 */ /* 0x000fe20008000000 */
[----:B------:R-:W-:Y:S01]  /*16d0*/  CCTL.IVALL ;  /* 0x00000000ff00798f */ /* 0x000fe20002000000 */
[----:B------:R-:W-:Y:S05]  /*16e0*/  BRA `(.L_x_21) ;  /* 0x0000000000047947 */ /* 0x000fea0003800000 */
.L_x_20:
[----:B------:R-:W-:Y:S06]  /*16f0*/  BAR.SYNC.DEFER_BLOCKING 0x0 ;  /* 0x0000000000007b1d */ /* 0x000fec0000010000 */
.L_x_21:
[----:B------:R-:W-:Y:S05]  /*1700*/  BRA.U UP0, `(.L_x_22) ;  /* 0x0000001100f87547 */ /* 0x000fea000b800000 */
[----:B------:R-:W2:Y:S01]  /*1710*/  LDCU UR6, c[0x0][0x38c] ;  /* 0x00007180ff0677ac */ /* 0x000ea20008000800 */
[----:B------:R-:W-:Y:S01]  /*1720*/  PLOP3.LUT P1, PT, PT, PT, UP3, 0x80, 0x8 ;  /* 0x000000000008781c */ /* 0x000fe20003f2f038 */
[----:B------:R-:W-:Y:S01]  /*1730*/  IMAD.MOV.U32 R12, RZ, RZ, 0x1 ;  /* 0x00000001ff0c7424 */ /* 0x000fe200078e00ff */
[----:B------:R-:W-:Y:S01]  /*1740*/  ISETP.EQ.OR P2, PT, R0, RZ, P3 ;  /* 0x000000ff0000720c */ /* 0x000fe20001f42670 */
[----:B------:R-:W-:Y:S01]  /*1750*/  UISETP.NE.AND UP1, UPT, UR22, URZ, UPT ;  /* 0x000000ff1600728c */ /* 0x000fe2000bf25270 */
[----:B------:R-:W-:Y:S02]  /*1760*/  PLOP3.LUT P1, PT, P1, PT, PT, 0x8, 0x80 ;  /* 0x000000000080781c */ /* 0x000fe40000f2e170 */
[----:B------:R-:W-:Y:S01]  /*1770*/  CS2R R10, SRZ ;  /* 0x00000000000a7805 */ /* 0x000fe2000001ff00 */
[----:B------:R-:W-:Y:S01]  /*1780*/  IMAD.MOV.U32 R9, RZ, RZ, RZ ;  /* 0x000000ffff097224 */ /* 0x000fe200078e00ff */
[----:B------:R-:W3:Y:S01]  /*1790*/  LDCU UR41, c[0x0][0x370] ;  /* 0x00006e00ff2977ac */ /* 0x000ee20008000800 */
[----:B------:R-:W-:Y:S01]  /*17a0*/  IMAD.MOV.U32 R8, RZ, RZ, 0x1 ;  /* 0x00000001ff087424 */ /* 0x000fe200078e00ff */
[----:B------:R-:W4:Y:S01]  /*17b0*/  LDCU.64 UR30, c[0x0][0x348] ;  /* 0x00006900ff1e77ac */ /* 0x000f220008000a00 */
[----:B------:R-:W1:Y:S01]  /*17c0*/  LDCU UR39, c[0x0][0x374] ;  /* 0x00006e80ff2777ac */ /* 0x000e620008000800 */
[----:B--2---:R-:W-:-:S02]  /*17d0*/  UIADD3 UR5, UPT, UPT, UR6, 0x1f, URZ ;  /* 0x0000001f06057890 */ /* 0x004fc4000fffe0ff */
[----:B------:R-:W-:Y:S02]  /*17e0*/  UIADD3 UR50, UPT, UPT, UR6, 0x3e, URZ ;  /* 0x0000003e06327890 */ /* 0x000fe4000fffe0ff */
[----:B------:R-:W-:-:S04]  /*17f0*/  USHF.R.S32.HI UR4, URZ, 0x1f, UR5 ;  /* 0x0000001fff047899 */ /* 0x000fc80008011405 */
[----:B------:R-:W-:Y:S02]  /*1800*/  ULEA.HI UR4, UR4, UR5, URZ, 0x5 ;  /* 0x0000000504047291 */ /* 0x000fe4000f8f28ff */
[----:B------:R-:W-:Y:S02]  /*1810*/  USHF.L.U32 UR5, UR26, 0x5, URZ ;  /* 0x000000051a057899 */ /* 0x000fe400080006ff */
[----:B------:R-:W-:Y:S02]  /*1820*/  USHF.R.S32.HI UR43, URZ, 0x5, UR4 ;  /* 0x00000005ff2b7899 */ /* 0x000fe40008011404 */
[----:B------:R-:W-:Y:S02]  /*1830*/  UIADD3 UR4, UPT, UPT, UR6, -0x1, URZ ;  /* 0xffffffff06047890 */ /* 0x000fe4000fffe0ff */
[----:B------:R-:W-:Y:S02]  /*1840*/  UISETP.LT.U32.AND UP0, UPT, UR43, 0x5, UPT ;  /* 0x000000052b00788c */ /* 0x000fe4000bf01070 */
[----:B------:R-:W-:-:S02]  /*1850*/  UISETP.GE.U32.AND UP2, UPT, UR4, -0x3f, UPT ;  /* 0xffffffc10400788c */ /* 0x000fc4000bf46070 */
[----:B------:R-:W-:Y:S02]  /*1860*/  USEL UR42, UR43, 0x5, UP0 ;  /* 0x000000052b2a7887 */ /* 0x000fe40008000000 */
[----:B------:R-:W-:Y:S02]  /*1870*/  ULOP3.LUT UR44, UR5, 0x20, URZ, 0xe2, !UPT ;  /* 0x00000020052c7892 */ /* 0x000fe4000f8ee2ff */
[----:B------:R-:W-:Y:S02]  /*1880*/  UIADD3 UR25, UPT, UPT, UR42, -0x1, URZ ;  /* 0xffffffff2a197890 */ /* 0x000fe4000fffe0ff */
[----:B------:R-:W-:Y:S02]  /*1890*/  USEL UR26, UR34, 0x2, UP1 ;  /* 0x00000002221a7887 */ /* 0x000fe40008800000 */
[----:B------:R-:W-:Y:S02]  /*18a0*/  UIADD3 UR47, UPT, UPT, UR43, -UR42, URZ ;  /* 0x8000002a2b2f7290 */ /* 0x000fe4000fffe0ff */
[----:B------:R-:W-:Y:S01]  /*18b0*/  @UP2 UIADD3 UR25, UPT, UPT, UR42, URZ, URZ ;  /* 0x000000ff2a192290 */ /* 0x000fe2000fffe0ff */
[----:B------:R-:W-:-:S03]  /*18c0*/  UMOV UR5, URZ ;  /* 0x000000ff00057c82 */ /* 0x000fc60008000000 */
[----:B-1-34-:R-:W-:-:S12]  /*18d0*/  UIADD3 UR25, UPT, UPT, UR25, 0x1, URZ ;  /* 0x0000000119197890 */ /* 0x01afd8000fffe0ff */
.L_x_42:
[----:B------:R-:W-:Y:S01]  /*18e0*/  UISETP.NE.AND UP0, UPT, UR48, URZ, UPT ;  /* 0x000000ff3000728c */ /* 0x000fe2000bf05270 */
[----:B------:R-:W1:Y:S08]  /*18f0*/  S2UR UR48, SR_CgaCtaId ;  /* 0x00000000003079c3 */ /* 0x000e700000008800 */
[----:B------:R-:W-:Y:S05]  /*1900*/  BRA.U UP0, `(.L_x_23) ;  /* 0x0000000100347547 */ /* 0x000fea000b800000 */
[----:B------:R-:W2:Y:S01]  /*1910*/  S2R R0, SR_CgaCtaId ;  /* 0x0000000000007919 */ /* 0x000ea20000008800 */
[----:B------:R-:W-:-:S04]  /*1920*/  MOV R2, 0x400 ;  /* 0x0000040000027802 */ /* 0x000fc80000000f00 */
[----:B--2---:R-:W-:Y:S02]  /*1930*/  LEA R0, R0, R2, 0x18 ;  /* 0x0000000200007211 */ /* 0x004fe400078ec0ff */
[----:B------:R-:W-:-:S03]  /*1940*/  SHF.L.U32 R2, R8, 0x1f, RZ ;  /* 0x0000001f08027819 */ /* 0x000fc600000006ff */
[----:B------:R-:W-:-:S04]  /*1950*/  IMAD R0, R9, 0x8, R0 ;  /* 0x0000000809007824 */ /* 0x000fc800078e0200 */
[----:B------:R-:W2:Y:S02]  /*1960*/  SYNCS.PHASECHK.TRANS64.TRYWAIT P0, [R0+URZ+0xe0], R2 ;  /* 0x0000e002000075a7 */ /* 0x000ea400080011ff */
[----:B--2---:R-:W-:Y:S05]  /*1970*/  @!P0 BRA `(.L_x_24) ;  /* 0x0000004c00cc8947 */ /* 0x004fea0003800000 */
.L_x_103:
[----:B------:R-:W-:Y:S01]  /*1980*/  VIADD R9, R9, 0x1 ;  /* 0x0000000109097836 */ /* 0x000fe20000000000 */
[----:B------:R2:W-:Y:S04]  /*1990*/  SYNCS.ARRIVE.TRANS64.A1T0 RZ, [R0+URZ+0xd0], RZ ;  /* 0x0000d0ff00ff79a7 */ /* 0x0005e800081000ff */
[----:B------:R-:W-:-:S04]  /*19a0*/  ISETP.NE.AND P0, PT, R9, 0x2, PT ;  /* 0x000000020900780c */ /* 0x000fc80003f05270 */
[----:B------:R-:W-:Y:S02]  /*19b0*/  SEL R9, R9, RZ, P0 ;  /* 0x000000ff09097207 */ /* 0x000fe40000000000 */
[----:B--2---:R-:W-:-:S04]  /*19c0*/  SEL R0, RZ, 0x1, P0 ;  /* 0x00000001ff007807 */ /* 0x004fc80000000000 */
[----:B------:R-:W-:-:S07]  /*19d0*/  LOP3.LUT R8, R8, R0, RZ, 0x3c, !PT ;  /* 0x0000000008087212 */ /* 0x000fce00078e3cff */
.L_x_23:
[----:B------:R-:W-:Y:S01]  /*19e0*/  UMOV UR6, 0x400 ;  /* 0x0000040000067882 */ /* 0x000fe20000000000 */
[----:B------:R-:W-:Y:S01]  /*19f0*/  SHF.L.U32 R0, R12, 0x1f, RZ ;  /* 0x0000001f0c007819 */ /* 0x000fe200000006ff */
[----:B-1----:R-:W-:Y:S02]  /*1a00*/  ULEA UR6, UR48, UR6, 0x18 ;  /* 0x0000000630067291 */ /* 0x002fe4000f8ec0ff */
[----:B------:R-:W-:Y:S02]  /*1a10*/  UISETP.GE.U32.AND UP0, UPT, UR50, 0x3f, UPT ;  /* 0x0000003f3200788c */ /* 0x000fe4000bf06070 */
[----:B------:R-:W-:Y:S02]  /*1a20*/  ULEA UR4, UR5, UR6, 0x3 ;  /* 0x0000000605047291 */ /* 0x000fe4000f8e18ff */
[----:B------:R-:W-:Y:S02]  /*1a30*/  ULEA UR11, UR45, UR49, 0x1 ;  /* 0x000000312d0b7291 */ /* 0x000fe4000f8e08ff */
[----:B------:R-:W-:-:S02]  /*1a40*/  ULEA UR35, UR46, UR44, 0x6 ;  /* 0x0000002c2e237291 */ /* 0x000fc4000f8e30ff */
[----:B------:R-:W-:Y:S01]  /*1a50*/  USHF.L.U32 UR11, UR11, 0x5, URZ ;  /* 0x000000050b0b7899 */ /* 0x000fe200080006ff */
[----:B------:R-:W-:Y:S02]  /*1a60*/  UMOV UR13, URZ ;  /* 0x000000ff000d7c82 */ /* 0x000fe40008000000 */
[----:B------:R1:W2:Y:S01]  /*1a70*/  SYNCS.PHASECHK.TRANS64.TRYWAIT P0, [UR4+0x28], R0 ;  /* 0x00002800ff0075a7 */ /* 0x0002a20008001104 */
[----:B------:R-:W-:Y:S08]  /*1a80*/  BRA.U !UP0, `(.L_x_25) ;  /* 0x0000000108c47547 */ /* 0x000ff0000b800000 */
[----:B------:R-:W-:Y:S01]  /*1a90*/  UMOV UR7, URZ ;  /* 0x000000ff00077c82 */ /* 0x000fe20008000000 */
[----:B------:R-:W-:-:S05]  /*1aa0*/  UMOV UR4, UR5 ;  /* 0x0000000500047c82 */ /* 0x000fca0008000000 */
.L_x_31:
[----:B------:R-:W-:Y:S01]  /*1ab0*/  ULEA UR33, UR4, UR6, 0x3 ;  /* 0x0000000604217291 */ /* 0x000fe2000f8e18ff */
[----:B------:R-:W-:Y:S01]  /*1ac0*/  @!P3 MOV R2, 0x1000 ;  /* 0x000010000002b802 */ /* 0x000fe20000000f00 */
[----:B--2-4-:R-:W-:Y:S10]  /*1ad0*/  @P0 BRA `(.L_x_26) ;  /* 0x00000000000c0947 */ /* 0x014ff40003800000 */
[----:B------:R-:W-:-:S04]  /*1ae0*/  SHF.L.U32 R3, R12, 0x1f, RZ ;  /* 0x0000001f0c037819 */ /* 0x000fc800000006ff */
[----:B------:R-:W2:Y:S02]  /*1af0*/  SYNCS.PHASECHK.TRANS64.TRYWAIT P0, [UR33+0x28], R3 ;  /* 0x00002803ff0075a7 */ /* 0x000ea40008001121 */
[----:B--2---:R-:W-:Y:S05]  /*1b00*/  @!P0 BRA `(.L_x_27) ;  /* 0x0000004c007c8947 */ /* 0x004fea0003800000 */
.L_x_26:
[----:B------:R2:W-:Y:S01]  /*1b10*/  @!P3 SYNCS.ARRIVE.TRANS64 RZ, [UR33], R2 ;  /* 0x00000002ffffb9a7 */ /* 0x0005e20008000021 */
[----:B------:R-:W-:-:S04]  /*1b20*/  ULOP3.LUT UR5, UR26, 0x2, URZ, 0xfc, !UPT ;  /* 0x000000021a057892 */ /* 0x000fc8000f8efcff */
[----:B------:R-:W-:-:S09]  /*1b30*/  UISETP.NE.AND UP0, UPT, UR5, 0x2, UPT ;  /* 0x000000020500788c */ /* 0x000fd2000bf05270 */
[----:B------:R-:W-:Y:S05]  /*1b40*/  BRA.U UP0, `(.L_x_28) ;  /* 0x0000000100047547 */ /* 0x000fea000b800000 */
[----:B------:R-:W-:Y:S05]  /*1b50*/  BPT.TRAP 0x1 ;  /* 0x000000040000795c */ /* 0x000fea0000300000 */
.L_x_28:
[----:B------:R-:W-:Y:S04]  /*1b60*/  BSSY.RECONVERGENT B0, `(.L_x_29) ;  /* 0x0000003000007945 */ /* 0x000fe80003800200 */
[----:B------:R-:W-:Y:S05]  /*1b70*/  @P2 BRA `(.L_x_30) ;  /* 0x0000000000042947 */ /* 0x000fea0003800000 */
[----:B------:R-:W-:Y:S05]  /*1b80*/  BPT.TRAP 0x1 ;  /* 0x000000040000795c */ /* 0x000fea0000300000 */
.L_x_30:
[----:B------:R-:W-:Y:S05]  /*1b90*/  BSYNC.RECONVERGENT B0 ;  /* 0x0000000000007941 */ /* 0x000fea0003800200 */
.L_x_29:
[----:B------:R-:W-:Y:S02]  /*1ba0*/  UIADD3 UR5, UPT, UPT, UR4, 0x1, URZ ;  /* 0x0000000104057890 */ /* 0x000fe4000fffe0ff */
[----:B------:R-:W-:Y:S02]  /*1bb0*/  USHF.L.U32 UR4, UR4, 0xb, URZ ;  /* 0x0000000b04047899 */ /* 0x000fe400080006ff */
[----:B------:R-:W-:Y:S02]  /*1bc0*/  UISETP.NE.AND UP0, UPT, UR5, 0x5, UPT ;  /* 0x000000050500788c */ /* 0x000fe4000bf05270 */
[----:B------:R-:W-:Y:S02]  /*1bd0*/  USHF.L.U32 UR34, UR7, 0x5, URZ ;  /* 0x0000000507227899 */ /* 0x000fe400080006ff */
[----:B------:R-:W-:Y:S02]  /*1be0*/  USEL UR9, URZ, 0x1, UP0 ;  /* 0x00000001ff097887 */ /* 0x000fe40008000000 */
[----:B------:R-:W-:-:S02]  /*1bf0*/  USEL UR5, UR5, URZ, UP0 ;  /* 0x000000ff05057287 */ /* 0x000fc40008000000 */
[----:B------:R-:W-:Y:S02]  /*1c00*/  UIADD3 UR14, UP0, UPT, UR30, 0x180, URZ ;  /* 0x000001801e0e7890 */ /* 0x000fe4000ff1e0ff */
[----:B------:R-:W-:Y:S01]  /*1c10*/  ULEA UR8, UR5, UR6, 0x3 ;  /* 0x0000000605087291 */ /* 0x000fe2000f8e18ff */
[----:B------:R-:W-:Y:S01]  /*1c20*/  LOP3.LUT R12, R12, UR9, RZ, 0x3c, !PT ;  /* 0x000000090c0c7c12 */ /* 0x000fe2000f8e3cff */
[----:B------:R-:W-:Y:S02]  /*1c30*/  UIADD3 UR7, UPT, UPT, UR7, 0x1, URZ ;  /* 0x0000000107077890 */ /* 0x000fe4000fffe0ff */
[----:B------:R-:W-:Y:S01]  /*1c40*/  UIADD3 UR16, UP1, UPT, UR30, 0x80, URZ ;  /* 0x000000801e107890 */ /* 0x000fe2000ff3e0ff */
[----:B-1----:R-:W-:Y:S01]  /*1c50*/  SHF.L.U32 R0, R12, 0x1f, RZ ;  /* 0x0000001f0c007819 */ /* 0x002fe200000006ff */
[----:B------:R-:W-:Y:S02]  /*1c60*/  ULOP3.LUT UR32, UR28, UR4, URZ, 0xfc, !UPT ;  /* 0x000000041c207292 */ /* 0x000fe4000f8efcff */
[----:B------:R-:W-:Y:S01]  /*1c70*/  UIADD3.X UR15, UPT, UPT, URZ, UR31, URZ, UP0, !UPT ;  /* 0x0000001fff0f7290 */ /* 0x000fe200087fe4ff */
[----:B------:R3:W4:Y:S01]  /*1c80*/  SYNCS.PHASECHK.TRANS64.TRYWAIT P0, [UR8+0x28], R0 ;  /* 0x00002800ff0075a7 */ /* 0x0007220008001108 */
[----:B------:R-:W-:-:S02]  /*1c90*/  ULOP3.LUT UR8, UR27, UR4, URZ, 0xfc, !UPT ;  /* 0x000000041b087292 */ /* 0x000fc4000f8efcff */
[----:B------:R-:W-:Y:S02]  /*1ca0*/  UISETP.NE.AND UP0, UPT, UR7, UR25, UPT ;  /* 0x000000190700728c */ /* 0x000fe4000bf05270 */
[----:B------:R-:W-:Y:S02]  /*1cb0*/  UIADD3.X UR17, UPT, UPT, URZ, UR31, URZ, UP1, !UPT ;  /* 0x0000001fff117290 */ /* 0x000fe40008ffe4ff */
[----:B------:R-:W-:Y:S02]  /*1cc0*/  UIADD3 UR32, UPT, UPT, UR6, 0x2400, UR32 ;  /* 0x0000240006207890 */ /* 0x000fe4000fffe020 */
[----:B------:R-:W-:Y:S02]  /*1cd0*/  UPRMT UR13, URZ, 0x5410, UR24 ;  /* 0x00005410ff0d7896 */ /* 0x000fe40008000018 */
[----:B------:R-:W-:Y:S02]  /*1ce0*/  UIADD3 UR8, UPT, UPT, UR6, 0x4c00, UR8 ;  /* 0x00004c0006087890 */ /* 0x000fe4000fffe008 */
[----:B------:R-:W-:Y:S01]  /*1cf0*/  UPRMT UR4, URZ, 0x5410, UR21 ;  /* 0x00005410ff047896 */ /* 0x000fe20008000015 */
[----:B------:R-:W-:Y:S01]  /*1d00*/  UMOV UR18, 0x0 ;  /* 0x0000000000127882 */ /* 0x000fe20000000000 */
[----:B------:R-:W-:Y:S01]  /*1d10*/  UMOV UR19, 0x10000000 ;  /* 0x1000000000137882 */ /* 0x000fe20000000000 */
[----:B------:R-:W-:Y:S01]  /*1d20*/  UMOV UR12, UR36 ;  /* 0x00000024000c7c82 */ /* 0x000fe20008000000 */
[----:B------:R-:W-:Y:S01]  /*1d30*/  UMOV UR9, UR33 ;  /* 0x0000002100097c82 */ /* 0x000fe20008000000 */
[----:B------:R-:W-:Y:S01]  /*1d40*/  UMOV UR10, UR34 ;  /* 0x00000022000a7c82 */ /* 0x000fe20008000000 */
[----:B------:R1:W-:Y:S03]  /*1d50*/  UTMALDG.3D.MULTICAST [UR32], [UR16], UR13, desc[UR18] ;  /* 0x00001220100073b4 */ /* 0x0003e6000801180d */
[----:B------:R2:W-:Y:S01]  /*1d60*/  UTMALDG.3D.MULTICAST [UR8], [UR14], UR4, desc[UR18] ;  /* 0x000012080e0073b4 */ /* 0x0005e20008011804 */
[----:B-1----:R-:W-:Y:S01]  /*1d70*/  UMOV UR13, UR25 ;  /* 0x00000019000d7c82 */ /* 0x002fe20008000000 */
[----:B--2---:R-:W-:Y:S01]  /*1d80*/  UMOV UR4, UR5 ;  /* 0x0000000500047c82 */ /* 0x004fe20008000000 */
[----:B---3--:R-:W-:Y:S05]  /*1d90*/  BRA.U UP0, `(.L_x_31) ;  /* 0xfffffffd00447547 */ /* 0x008fea000b83ffff */
.L_x_25:
[----:B------:R-:W-:Y:S01]  /*1da0*/  ULEA UR4, UR5, UR6, 0x3 ;  /* 0x0000000605047291 */ /* 0x000fe2000f8e18ff */
[----:B-1----:R-:W-:Y:S01]  /*1db0*/  SHF.L.U32 R0, R12, 0x1f, RZ ;  /* 0x0000001f0c007819 */ /* 0x002fe200000006ff */
[----:B------:R-:W-:Y:S01]  /*1dc0*/  @!P1 SYNCS.ARRIVE.TRANS64.A1T0 RZ, [UR6+0x68], RZ ;  /* 0x000068ffffff99a7 */ /* 0x000fe20008100006 */
[----:B------:R-:W-:-:S06]  /*1dd0*/  UISETP.GT.AND UP0, UPT, UR43, UR42, UPT ;  /* 0x0000002a2b00728c */ /* 0x000fcc000bf04270 */
[----:B--2-4-:R1:W2:Y:S03]  /*1de0*/  SYNCS.PHASECHK.TRANS64.TRYWAIT P0, [UR4+0x28], R0 ;  /* 0x00002800ff0075a7 */ /* 0x0142a60008001104 */
[----:B------:R-:W-:Y:S05]  /*1df0*/  BRA.U !UP0, `(.L_x_32) ;  /* 0x0000000108c87547 */ /* 0x000fea000b800000 */
[----:B------:R-:W-:Y:S01]  /*1e00*/  UIADD3 UR29, UPT, UPT, UR47, UR13, URZ ;  /* 0x0000000d2f1d7290 */ /* 0x000fe2000fffe0ff */
[----:B------:R-:W-:-:S11]  /*1e10*/  UMOV UR4, UR5 ;  /* 0x0000000500047c82 */ /* 0x000fd60008000000 */
.L_x_38:
[----:B------:R-:W-:Y:S01]  /*1e20*/  ULEA UR17, UR4, UR6, 0x3 ;  /* 0x0000000604117291 */ /* 0x000fe2000f8e18ff */
[----:B--2---:R-:W-:Y:S01]  /*1e30*/  @!P3 MOV R2, 0x1000 ;  /* 0x000010000002b802 */ /* 0x004fe20000000f00 */
[----:B--2-4-:R-:W-:Y:S10]  /*1e40*/  @P0 BRA `(.L_x_33) ;  /* 0x00000000000c0947 */ /* 0x014ff40003800000 */
[----:B------:R-:W-:-:S04]  /*1e50*/  SHF.L.U32 R3, R12, 0x1f, RZ ;  /* 0x0000001f0c037819 */ /* 0x000fc800000006ff */
[----:B------:R-:W2:Y:S02]  /*1e60*/  SYNCS.PHASECHK.TRANS64.TRYWAIT P0, [UR17+0x28], R3 ;  /* 0x00002803ff0075a7 */ /* 0x000ea40008001111 */
[----:B--2---:R-:W-:Y:S05]  /*1e70*/  @!P0 BRA `(.L_x_34) ;  /* 0x0000004800b88947 */ /* 0x004fea0003800000 */
.L_x_33:
[----:B------:R2:W-:Y:S01]  /*1e80*/  @!P3 SYNCS.ARRIVE.TRANS64 RZ, [UR17], R2 ;  /* 0x00000002ffffb9a7 */ /* 0x0005e20008000011 */
[----:B------:R-:W-:-:S04]  /*1e90*/  ULOP3.LUT UR5, UR26, 0x2, URZ, 0xfc, !UPT ;  /* 0x000000021a057892 */ /* 0x000fc8000f8efcff */
[----:B------:R-:W-:-:S09]  /*1ea0*/  UISETP.NE.AND UP0, UPT, UR5, 0x2, UPT ;  /* 0x000000020500788c */ /* 0x000fd2000bf05270 */
[----:B------:R-:W-:Y:S05]  /*1eb0*/  BRA.U UP0, `(.L_x_35) ;  /* 0x0000000100047547 */ /* 0x000fea000b800000 */
[----:B------:R-:W-:Y:S05]  /*1ec0*/  BPT.TRAP 0x1 ;  /* 0x000000040000795c */ /* 0x000fea0000300000 */
.L_x_35:
[----:B------:R-:W-:Y:S04]  /*1ed0*/  BSSY.RECONVERGENT B0, `(.L_x_36) ;  /* 0x0000003000007945 */ /* 0x000fe80003800200 */
[----:B------:R-:W-:Y:S05]  /*1ee0*/  @P2 BRA `(.L_x_37) ;  /* 0x0000000000042947 */ /* 0x000fea0003800000 */
[----:B------:R-:W-:Y:S05]  /*1ef0*/  BPT.TRAP 0x1 ;  /* 0x000000040000795c */ /* 0x000fea0000300000 */
.L_x_37:
[----:B------:R-:W-:Y:S05]  /*1f00*/  BSYNC.RECONVERGENT B0 ;  /* 0x0000000000007941 */ /* 0x000fea0003800200 */
.L_x_36:
        /* <DEDUP_REMOVED lines=17> */
[----:B------:R-:W-:Y:S02]  /*2020*/  UIADD3 UR16, UPT, UPT, UR6, 0x2400, UR16 ;  /* 0x0000240006107890 */ /* 0x000fe4000fffe010 */
[----:B------:R-:W-:Y:S02]  /*2030*/  UIADD3.X UR15, UPT, UPT, URZ, UR31, URZ, UP1, !UPT ;  /* 0x0000001fff0f7290 */ /* 0x000fe40008ffe4ff */
        /* <DEDUP_REMOVED lines=8> */
[----:B------:R-:W-:Y:S01]  /*20c0*/  UMOV UR9, UR17 ;  /* 0x0000001100097c82 */ /* 0x000fe20008000000 */
[----:B------:R-:W-:Y:S01]  /*20d0*/  UMOV UR10, UR18 ;  /* 0x00000012000a7c82 */ /* 0x000fe20008000000 */
[----:B------:R-:W-:Y:S01]  /*20e0*/  UTMALDG.3D.MULTICAST [UR16], [UR14], UR7, desc[UR32] ;  /* 0x000020100e0073b4 */ /* 0x000fe20008011807 */
[----:B------:R1:W-:Y:S02]  /*20f0*/  UTMALDG.3D.MULTICAST [UR8], [UR22], UR4, desc[UR32] ;  /* 0x00002008160073b4 */ /* 0x0003e40008011804 */
[----:B-1----:R-:W-:Y:S01]  /*2100*/  UMOV UR4, UR5 ;  /* 0x0000000500047c82 */ /* 0x002fe20008000000 */
[----:B---3--:R-:W-:Y:S05]  /*2110*/  BRA.U UP0, `(.L_x_38) ;  /* 0xfffffffd00407547 */ /* 0x008fea000b83ffff */
.L_x_32:
[C---:B------:R-:W-:Y:S01]  /*2120*/  LEA R3, R11.reuse, UR6, 0x3 ;  /* 0x000000060b037c11 */ /* 0x040fe2000f8e18ff */
[----:B------:R-:W-:Y:S01]  /*2130*/  NOP ;  /* 0x0000000000007918 */ /* 0x000fe20000000000 */
[----:B-1----:R-:W-:Y:S02]  /*2140*/  SHF.L.U32 R0, R10, 0x1f, RZ ;  /* 0x0000001f0a007819 */ /* 0x002fe400000006ff */
[----:B------:R-:W-:Y:S02]  /*2150*/  LEA R4, R11, UR6, 0x4 ;  /* 0x000000060b047c11 */ /* 0x000fe4000f8e20ff */
[----:B--2-4-:R-:W1:Y:S02]  /*2160*/  SYNCS.PHASECHK.TRANS64.TRYWAIT P0, [R3+URZ+0x70], R0 ;  /* 0x00007000030075a7 */ /* 0x014e6400080011ff */
[----:B-1----:R-:W-:Y:S05]  /*2170*/  @!P0 BRA `(.L_x_39) ;  /* 0x0000004800108947 */ /* 0x002fea0003800000 */
.L_x_106:
[----:B------:R-:W2:Y:S01]  /*2180*/  LDS.128 R4, [R4+0x100] ;  /* 0x0001000004047984 */ /* 0x000ea20000000c00 */
[----:B------:R-:W-:Y:S01]  /*2190*/  UISETP.GE.AND UP0, UPT, UR40, 0x1, UPT ;  /* 0x000000012800788c */ /* 0x000fe2000bf06270 */
[----:B------:R-:W-:Y:S01]  /*21a0*/  @!PT LDS RZ, [RZ] ;  /* 0x00000000fffff984 */ /* 0x000fe20000000800 */
[----:B------:R-:W-:Y:S01]  /*21b0*/  @!PT LDS RZ, [RZ] ;  /* 0x00000000fffff984 */ /* 0x000fe20000000800 */
[----:B------:R-:W-:Y:S01]  /*21c0*/  @!PT LDS RZ, [RZ] ;  /* 0x00000000fffff984 */ /* 0x000fe20000000800 */
[----:B------:R-:W-:Y:S01]  /*21d0*/  @!PT LDS RZ, [RZ] ;  /* 0x00000000fffff984 */ /* 0x000fe20000000800 */
[----:B------:R3:W-:Y:S06]  /*21e0*/  MEMBAR.ALL.CTA ;  /* 0x0000000000007992 */ /* 0x0007ec0000008000 */
[----:B---3--:R-:W3:Y:S01]  /*21f0*/  FENCE.VIEW.ASYNC.S ;  /* 0x00000000000073c6 */ /* 0x008ee20000000000 */
[----:B--2---:R-:W-:-:S13]  /*2200*/  LOP3.LUT P0, RZ, R6, 0x1, RZ, 0xc0, !PT ;  /* 0x0000000106ff7812 */ /* 0x004fda000780c0ff */
[----:B---3--:R-:W-:Y:S01]  /*2210*/  VOTEU.ANY UP1, P0 ;  /* 0x0000000000ff7886 */ /* 0x008fe20000020100 */
[----:B------:R-:W-:-:S13]  /*2220*/  PLOP3.LUT P0, PT, PT, PT, UP1, 0x80, 0x8 ;  /* 0x000000000008781c */ /* 0x000fda0003f0f018 */
[----:B-1----:R-:W-:Y:S02]  /*2230*/  @P0 LOP3.LUT R0, R5, 0xffff, RZ, 0xc0, !PT ;  /* 0x0000ffff05000812 */ /* 0x002fe400078ec0ff */
[----:B------:R-:W-:Y:S02]  /*2240*/  @P0 MOV R2, R4 ;  /* 0x0000000400020202 */ /* 0x000fe40000000f00 */
[----:B------:R-:W-:Y:S01]  /*2250*/  @P0 R2UR UR7, R0 ;  /* 0x00000000000702ca */ /* 0x000fe200000e0000 */
[----:B------:R-:W-:Y:S01]  /*2260*/  VIADD R0, R3, 0x80 ;  /* 0x0000008003007836 */ /* 0x000fe20000000000 */
[----:B------:R-:W-:Y:S02]  /*2270*/  @P0 SHF.R.U32.HI R4, RZ, 0x10, R5 ;  /* 0x00000010ff040819 */ /* 0x000fe40000011605 */
[----:B------:R-:W-:Y:S02]  /*2280*/  @P0 R2UR UR8, R2 ;  /* 0x00000000020802ca */ /* 0x000fe400000e0000 */
[----:B------:R-:W-:-:S02]  /*2290*/  PRMT R0, RZ, 0x654, R0 ;  /* 0x00000654ff007816 */ /* 0x000fc40000000000 */
[----:B------:R-:W-:Y:S02]  /*22a0*/  @P0 R2UR UR4, R4 ;  /* 0x00000000040402ca */ /* 0x000fe400000e0000 */
[----:B------:R1:W-:Y:S03]  /*22b0*/  SYNCS.ARRIVE.TRANS64.RED.A1T0 RZ, [R0+URZ], RZ ;  /* 0x000000ff00ff79a7 */ /* 0x0003e600081004ff */
[----:B------:R-:W-:-:S04]  /*22c0*/  @UP1 UMOV UR37, UR7 ;  /* 0x0000000700251c82 */ /* 0x000fc80008000000 */
[----:B------:R-:W-:-:S04]  /*22d0*/  @UP1 UMOV UR38, UR8 ;  /* 0x0000000800261c82 */ /* 0x000fc80008000000 */
[----:B------:R-:W-:Y:S01]  /*22e0*/  @UP1 UMOV UR36, UR4 ;  /* 0x0000000400241c82 */ /* 0x000fe20008000000 */
[----:B------:R-:W-:Y:S05]  /*22f0*/  BRA.U !UP0, `(.L_x_40) ;  /* 0x0000000108d47547 */ /* 0x000fea000b800000 */
[----:B------:R-:W2:Y:S01]  /*2300*/  LDCU.128 UR12, c[0x0][0xb10] ;  /* 0x00016200ff0c77ac */ /* 0x000ea20008000c00 */
[----:B------:R-:W3:Y:S01]  /*2310*/  LDCU UR29, c[0x0][0xb20] ;  /* 0x00016400ff1d77ac */ /* 0x000ee20008000800 */
[----:B------:R-:W4:Y:S01]  /*2320*/  LDCU UR20, c[0x0][0xb0c] ;  /* 0x00016180ff1477ac */ /* 0x000f220008000800 */
[----:B------:R-:W1:Y:S01]  /*2330*/  LDCU.64 UR10, c[0x0][0xb28] ;  /* 0x00016500ff0a77ac */ /* 0x000e620008000a00 */
[----:B------:R-:W-:Y:S02]  /*2340*/  UISETP.NE.AND UP3, UPT, UR40, 0x1, UPT ;  /* 0x000000012800788c */ /* 0x000fe4000bf65270 */
[----:B--2---:R-:W-:Y:S02]  /*2350*/  UIMAD.WIDE.U32 UR16, UR39, UR15, URZ ;  /* 0x0000000f271072a5 */ /* 0x004fe4000f8e00ff */
[----:B------:R-:W-:Y:S02]  /*2360*/  UIMAD.WIDE.U32 UR8, UR41, UR12, URZ ;  /* 0x0000000c290872a5 */ /* 0x000fe4000f8e00ff */
[----:B------:R-:W-:-:S02]  /*2370*/  UISETP.NE.AND UP0, UPT, UR14, 0x1, UPT ;  /* 0x000000010e00788c */ /* 0x000fc4000bf05270 */
[----:B------:R-:W-:Y:S01]  /*2380*/  UIMAD.WIDE.U32 UR22, UR37, UR15, URZ ;  /* 0x0000000f251672a5 */ /* 0x000fe2000f8e00ff */
[----:B------:R-:W-:Y:S02]  /*2390*/  UMOV UR16, UR17 ;  /* 0x0000001100107c82 */ /* 0x000fe40008000000 */
[----:B------:R-:W-:Y:S01]  /*23a0*/  UMOV UR8, UR9 ;  /* 0x0000000900087c82 */ /* 0x000fe20008000000 */
[----:B---3--:R-:W-:Y:S02]  /*23b0*/  USHF.R.U32.HI UR16, URZ, UR29, UR16 ;  /* 0x0000001dff107299 */ /* 0x008fe40008011610 */
[----:B----4-:R-:W-:Y:S02]  /*23c0*/  UISETP.NE.AND UP2, UPT, UR20, 0x1, UPT ;  /* 0x000000011400788c */ /* 0x010fe4000bf45270 */
[----:B------:R-:W-:Y:S02]  /*23d0*/  USHF.R.U32.HI UR8, URZ, UR13, UR8 ;  /* 0x0000000dff087299 */ /* 0x000fe40008011608 */
[----:B------:R-:W-:-:S02]  /*23e0*/  USEL UR7, UR39, UR16, !UP0 ;  /* 0x0000001027077287 */ /* 0x000fc4000c000000 */
[----:B------:R-:W-:Y:S02]  /*23f0*/  USEL UR8, UR41, UR8, !UP2 ;  /* 0x0000000829087287 */ /* 0x000fe4000d000000 */
[----:B-1----:R-:W-:Y:S01]  /*2400*/  UIMAD.WIDE.U32 UR16, UR7, UR10, URZ ;  /* 0x0000000a071072a5 */ /* 0x002fe2000f8e00ff */
[----:B------:R-:W-:Y:S01]  /*2410*/  UMOV UR4, UR23 ;  /* 0x0000001700047c82 */ /* 0x000fe20008000000 */
[----:B------:R-:W-:Y:S02]  /*2420*/  UIMAD.WIDE.U32 UR18, UR38, UR12, URZ ;  /* 0x0000000c261272a5 */ /* 0x000fe4000f8e00ff */
[----:B------:R-:W-:-:S03]  /*2430*/  UIMAD.WIDE.U32 UR22, UR8, UR10, URZ ;  /* 0x0000000a081672a5 */ /* 0x000fc6000f8e00ff */
[----:B------:R-:W-:Y:S01]  /*2440*/  UMOV UR16, UR17 ;  /* 0x0000001100107c82 */ /* 0x000fe20008000000 */
[----:B------:R-:W-:Y:S02]  /*2450*/  USHF.R.U32.HI UR4, URZ, UR29, UR4 ;  /* 0x0000001dff047299 */ /* 0x000fe40008011604 */
[----:B------:R-:W-:Y:S01]  /*2460*/  @UP3 USHF.R.U32.HI UR7, URZ, UR11, UR16 ;  /* 0x0000000bff073299 */ /* 0x000fe20008011610 */
[----:B------:R-:W-:Y:S01]  /*2470*/  UMOV UR18, UR19 ;  /* 0x0000001300127c82 */ /* 0x000fe20008000000 */
[----:B------:R-:W-:Y:S01]  /*2480*/  UMOV UR22, UR23 ;  /* 0x0000001700167c82 */ /* 0x000fe20008000000 */
[----:B------:R-:W-:Y:S02]  /*2490*/  USHF.R.U32.HI UR13, URZ, UR13, UR18 ;  /* 0x0000000dff0d7299 */ /* 0x000fe40008011612 */
[----:B------:R-:W-:Y:S02]  /*24a0*/  USEL UR4, UR37, UR4, !UP0 ;  /* 0x0000000425047287 */ /* 0x000fe4000c000000 */
[----:B------:R-:W-:-:S02]  /*24b0*/  @UP3 USHF.R.U32.HI UR8, URZ, UR11, UR22 ;  /* 0x0000000bff083299 */ /* 0x000fc40008011616 */
[----:B------:R-:W-:Y:S02]  /*24c0*/  UIMAD UR9, UR40, UR7, URZ ;  /* 0x00000007280972a4 */ /* 0x000fe4000f8e02ff */
[----:B------:R-:W-:Y:S02]  /*24d0*/  USEL UR7, UR38, UR13, !UP2 ;  /* 0x0000000d26077287 */ /* 0x000fe4000d000000 */
[----:B------:R-:W-:Y:S02]  /*24e0*/  UIMAD UR12, UR40, UR8, URZ ;  /* 0x00000008280c72a4 */ /* 0x000fe4000f8e02ff */
[----:B------:R-:W-:Y:S02]  /*24f0*/  UISETP.GE.AND UP0, UPT, UR4, UR9, UPT ;  /* 0x000000090400728c */ /* 0x000fe4000bf06270 */
[----:B------:R-:W-:Y:S02]  /*2500*/  UIMAD.WIDE.U32 UR16, UR4, UR10, URZ ;  /* 0x0000000a041072a5 */ /* 0x000fe4000f8e00ff */
[----:B------:R-:W-:-:S02]  /*2510*/  UISETP.GE.OR UP0, UPT, UR7, UR12, UP0 ;  /* 0x0000000c0700728c */ /* 0x000fc40008706670 */
        /* <DEDUP_REMOVED lines=19> */
.L_x_40:
[----:B------:R-:W2:Y:S02]  /*2650*/  LDCU UR4, c[0x0][0xb30] ;  /* 0x00016600ff0477ac */ /* 0x000ea40008000800 */
[----:B--2---:R-:W-:-:S09]  /*2660*/  UISETP.NE.AND UP0, UPT, UR4, 0x1, UPT ;  /* 0x000000010400788c */ /* 0x004fd2000bf05270 */
[----:B------:R-:W-:Y:S05]  /*2670*/  BRA.U UP0, `(.L_x_41) ;  /* 0x0000000100447547 */ /* 0x000fea000b800000 */
        /* <DEDUP_REMOVED lines=17> */
.L_x_41:
[----:B------:R-:W-:Y:S01]  /*2790*/  VIADD R11, R11, 0x1 ;  /* 0x000000010b0b7836 */ /* 0x000fe20000000000 */
[----:B------:R-:W-:Y:S01]  /*27a0*/  PLOP3.LUT P1, PT, PT, PT, PT, 0x80, 0x8 ;  /* 0x000000000008781c */ /* 0x000fe20003f2f070 */
[----:B------:R-:W-:Y:S02]  /*27b0*/  UIADD3 UR46, UPT, UPT, UR38, UR57, URZ ;  /* 0x00000039262e7290 */ /* 0x000fe4000fffe0ff */
[----:B------:R-:W-:Y:S01]  /*27c0*/  UIADD3 UR45, UPT, UPT, UR37, UR60, URZ ;  /* 0x0000003c252d7290 */ /* 0x000fe2000fffe0ff */
[----:B------:R-:W-:-:S04]  /*27d0*/  ISETP.NE.AND P0, PT, R11, 0x2, PT ;  /* 0x000000020b00780c */ /* 0x000fc80003f05270 */
[----:B-1----:R-:W-:Y:S02]  /*27e0*/  SEL R0, RZ, 0x1, P0 ;  /* 0x00000001ff007807 */ /* 0x002fe40000000000 */
[----:B------:R-:W-:Y:S02]  /*27f0*/  SEL R11, R11, RZ, P0 ;  /* 0x000000ff0b0b7207 */ /* 0x000fe40000000000 */
[----:B------:R-:W-:Y:S01]  /*2800*/  LOP3.LUT R10, R10, R0, RZ, 0x3c, !PT ;  /* 0x000000000a0a7212 */ /* 0x000fe200078e3cff */
[----:B------:R-:W-:Y:S06]  /*2810*/  BRA.U UP1, `(.L_x_42) ;  /* 0xfffffff101307547 */ /* 0x000fec000b83ffff */
[----:B------:R-:W-:Y:S01]  /*2820*/  UIADD3 UR7, UPT, UPT, UR6, 0x28, URZ ;  /* 0x0000002806077890 */ /* 0x000fe2000fffe0ff */
[----:B------:R-:W-:-:S03]  /*2830*/  SHF.L.U32 R2, R12, 0x1f, RZ ;  /* 0x0000001f0c027819 */ /* 0x000fc600000006ff */
[----:B------:R-:W-:-:S09]  /*2840*/  ULEA UR4, UR5, UR7, 0x3 ;  /* 0x0000000705047291 */ /* 0x000fd2000f8e18ff */
[----:B------:R-:W1:Y:S02]  /*2850*/  SYNCS.PHASECHK.TRANS64.TRYWAIT P0, [UR4], R2 ;  /* 0x00000002ff0075a7 */ /* 0x000e640008001104 */
[----:B-1----:R-:W-:Y:S05]  /*2860*/  @!P0 BRA `(.L_x_43) ;  /* 0x0000004000688947 */ /* 0x002fea0003800000 */
.L_x_108:
[----:B------:R-:W-:-:S04]  /*2870*/  UIADD3 UR4, UPT, UPT, UR5, 0x1, URZ ;  /* 0x0000000105047890 */ /* 0x000fc8000fffe0ff */
[----:B------:R-:W-:-:S04]  /*2880*/  UISETP.NE.AND UP0, UPT, UR4, 0x5, UPT ;  /* 0x000000050400788c */ /* 0x000fc8000bf05270 */
[----:B------:R-:W-:Y:S02]  /*2890*/  USEL UR6, URZ, 0x1, UP0 ;  /* 0x00000001ff067887 */ /* 0x000fe40008000000 */
[----:B------:R-:W-:-:S04]  /*28a0*/  USEL UR4, UR4, URZ, UP0 ;  /* 0x000000ff04047287 */ /* 0x000fc80008000000 */
[----:B------:R-:W-:Y:S01]  /*28b0*/  ULEA UR5, UR4, UR7, 0x3 ;  /* 0x0000000704057291 */ /* 0x000fe2000f8e18ff */
[----:B-1----:R-:W-:-:S04]  /*28c0*/  LOP3.LUT R2, R12, UR6, RZ, 0x3c, !PT ;  /* 0x000000060c027c12 */ /* 0x002fc8000f8e3cff */
[----:B------:R-:W-:-:S04]  /*28d0*/  SHF.L.U32 R3, R2, 0x1f, RZ ;  /* 0x0000001f02037819 */ /* 0x000fc800000006ff */
[----:B------:R-:W1:Y:S02]  /*28e0*/  SYNCS.PHASECHK.TRANS64.TRYWAIT P0, [UR5], R3 ;  /* 0x00000003ff0075a7 */ /* 0x000e640008001105 */
[----:B-1----:R-:W-:Y:S05]  /*28f0*/  @!P0 BRA `(.L_x_44) ;  /* 0x00000040005c8947 */ /* 0x002fea0003800000 */
.L_x_110:
[----:B------:R-:W-:-:S04]  /*2900*/  UIADD3 UR4, UPT, UPT, UR4, 0x1, URZ ;  /* 0x0000000104047890 */ /* 0x000fc8000fffe0ff */
[----:B------:R-:W-:-:S04]  /*2910*/  UISETP.NE.AND UP0, UPT, UR4, 0x5, UPT ;  /* 0x000000050400788c */ /* 0x000fc8000bf05270 */
[----:B------:R-:W-:Y:S02]  /*2920*/  USEL UR6, URZ, 0x1, UP0 ;  /* 0x00000001ff067887 */ /* 0x000fe40008000000 */
[----:B------:R-:W-:-:S04]  /*2930*/  USEL UR4, UR4, URZ, UP0 ;  /* 0x000000ff04047287 */ /* 0x000fc80008000000 */
[----:B------:R-:W-:Y:S01]  /*2940*/  ULEA UR5, UR4, UR7, 0x3 ;  /* 0x0000000704057291 */ /* 0x000fe2000f8e18ff */
[----:B------:R-:W-:-:S04]  /*2950*/  LOP3.LUT R2, R2, UR6, RZ, 0x3c, !PT ;  /* 0x0000000602027c12 */ /* 0x000fc8000f8e3cff */
[----:B-1----:R-:W-:-:S04]  /*2960*/  SHF.L.U32 R3, R2, 0x1f, RZ ;  /* 0x0000001f02037819 */ /* 0x002fc800000006ff */
[----:B------:R-:W1:Y:S02]  /*2970*/  SYNCS.PHASECHK.TRANS64.TRYWAIT P0, [UR5], R3 ;  /* 0x00000003ff0075a7 */ /* 0x000e640008001105 */
[----:B-1----:R-:W-:Y:S05]  /*2980*/  @!P0 BRA `(.L_x_45) ;  /* 0x0000004000508947 */ /* 0x002fea0003800000 */
.L_x_112:
        /* <DEDUP_REMOVED lines=9> */
.L_x_114:
[----:B------:R-:W-:-:S04]  /*2a20*/  UIADD3 UR4, UPT, UPT, UR4, 0x1, URZ ;  /* 0x0000000104047890 */ /* 0x000fc8000fffe0ff */
[----:B------:R-:W-:-:S04]  /*2a30*/  UISETP.NE.AND UP0, UPT, UR4, 0x5, UPT ;  /* 0x000000050400788c */ /* 0x000fc8000bf05270 */
[----:B------:R-:W-:Y:S02]  /*2a40*/  USEL UR5, URZ, 0x1, UP0 ;  /* 0x00000001ff057887 */ /* 0x000fe40008000000 */
[----:B------:R-:W-:-:S04]  /*2a50*/  USEL UR4, UR4, URZ, UP0 ;  /* 0x000000ff04047287 */ /* 0x000fc80008000000 */
[----:B------:R-:W-:Y:S01]  /*2a60*/  ULEA UR4, UR4, UR7, 0x3 ;  /* 0x0000000704047291 */ /* 0x000fe2000f8e18ff */
[----:B------:R-:W-:-:S04]  /*2a70*/  LOP3.LUT R2, R2, UR5, RZ, 0x3c, !PT ;  /* 0x0000000502027c12 */ /* 0x000fc8000f8e3cff */
[----:B------:R-:W-:Y:S01]  /*2a80*/  SHF.L.U32 R2, R2, 0x1f, RZ ;  /* 0x0000001f02027819 */ /* 0x000fe200000006ff */
[----:B-1----:R-:W-:-:S07]  /*2a90*/  IMAD.U32 R0, RZ, RZ, UR4 ;  /* 0x00000004ff007e24 */ /* 0x002fce000f8e00ff */
.L_x_47:
[----:B-1----:R1:W2:Y:S02]  /*2aa0*/  SYNCS.PHASECHK.TRANS64.TRYWAIT P0, [R0+URZ], R2 ;  /* 0x00000002000075a7 */ /* 0x0022a400080011ff */
[----:B--2---:R-:W-:Y:S05]  /*2ab0*/  @!P0 NANOSLEEP.SYNCS 0x989680 ;  /* 0x009896800000895d */ /* 0x004fea0003900000 */
[----:B------:R-:W2:Y:S02]  /*2ac0*/  @!P0 SYNCS.PHASECHK.TRANS64 P0, [R0+URZ], R2 ;  /* 0x00000002000085a7 */ /* 0x000ea400080010ff */
[----:B--2---:R-:W-:Y:S05]  /*2ad0*/  @P0 EXIT ;  /* 0x000000000000094d */ /* 0x004fea0003800000 */
[----:B------:R-:W-:Y:S05]  /*2ae0*/  BRA `(.L_x_47) ;  /* 0xfffffffc00ec7947 */ /* 0x000fea000383ffff */
.L_x_22:
[----:B------:R-:W-:-:S04]  /*2af0*/  UISETP.NE.AND UP0, UPT, UR48, URZ, UPT ;  /* 0x000000ff3000728c */ /* 0x000fc8000bf05270 */
[----:B------:R-:W-:-:S09]  /*2b00*/  UISETP.NE.OR UP0, UPT, UR22, 0x1, UP0 ;  /* 0x000000011600788c */ /* 0x000fd20008705670 */
[----:B------:R-:W-:Y:S05]  /*2b10*/  BRA.U UP0, `(.L_x_48) ;  /* 0x0000000500487547 */ /* 0x000fea000b800000 */
[----:B------:R-:W-:Y:S01]  /*2b20*/  ISETP.GE.U32.AND P2, PT, R0, 0x4, PT ;  /* 0x000000040000780c */ /* 0x000fe20003f46070 */
[----:B------:R-:W-:Y:S01]  /*2b30*/  IMAD.MOV.U32 R12, RZ, RZ, 0x1 ;  /* 0x00000001ff0c7424 */ /* 0x000fe200078e00ff */
[----:B------:R-:W-:Y:S02]  /*2b40*/  CS2R R10, SRZ ;  /* 0x00000000000a7805 */ /* 0x000fe4000001ff00 */
[----:B------:R-:W-:Y:S01]  /*2b50*/  CS2R R8, SRZ ;  /* 0x0000000000087805 */ /* 0x000fe2000001ff00 */
[----:B------:R-:W-:Y:S01]  /*2b60*/  UMOV UR6, 0x400 ;  /* 0x0000040000067882 */ /* 0x000fe20000000000 */
[----:B------:R-:W-:Y:S01]  /*2b70*/  UMOV UR5, URZ ;  /* 0x000000ff00057c82 */ /* 0x000fe20008000000 */
[----:B------:R-:W-:-:S12]  /*2b80*/  ULEA UR6, UR48, UR6, 0x18 ;  /* 0x0000000630067291 */ /* 0x000fd8000f8ec0ff */
.L_x_52:
[----:B------:R-:W-:Y:S02]  /*2b90*/  LEA R2, R8, UR6, 0x3 ;  /* 0x0000000608027c11 */ /* 0x000fe4000f8e18ff */
[----:B------:R-:W-:-:S03]  /*2ba0*/  SHF.L.U32 R4, R9, 0x1f, RZ ;  /* 0x0000001f09047819 */ /* 0x000fc600000006ff */
[----:B------:R-:W-:Y:S01]  /*2bb0*/  VIADD R5, R2, 0xe0 ;  /* 0x000000e002057836 */ /* 0x000fe20000000000 */
[----:B------:R-:W2:Y:S02]  /*2bc0*/  SYNCS.PHASECHK.TRANS64.TRYWAIT P0, [R2+URZ+0xd0], R4 ;  /* 0x0000d004020075a7 */ /* 0x000ea400080011ff */
[----:B--2---:R-:W-:Y:S05]  /*2bd0*/  @!P0 BRA `(.L_x_49) ;  /* 0x0000003c00ec8947 */ /* 0x004fea0003800000 */
.L_x_115:
[----:B------:R-:W-:Y:S01]  /*2be0*/  ULEA UR4, UR5, UR6, 0x3 ;  /* 0x0000000605047291 */ /* 0x000fe2000f8e18ff */
[----:B--2---:R-:W-:Y:S01]  /*2bf0*/  PRMT R2, RZ, 0x654, R5 ;  /* 0x00000654ff027816 */ /* 0x004fe20000000005 */
[----:B------:R-:W-:Y:S01]  /*2c00*/  @!P2 IMAD.MOV.U32 R4, RZ, RZ, 0x10 ;  /* 0x00000010ff04a424 */ /* 0x000fe200078e00ff */
[----:B------:R-:W-:Y:S01]  /*2c10*/  SHF.L.U32 R5, R12, 0x1f, RZ ;  /* 0x0000001f0c057819 */ /* 0x000fe200000006ff */
[----:B------:R-:W-:Y:S01]  /*2c20*/  UIADD3 UR7, UPT, UPT, UR4, 0x70, URZ ;  /* 0x0000007004077890 */ /* 0x000fe2000fffe0ff */
[----:B------:R2:W-:Y:S05]  /*2c30*/  SYNCS.ARRIVE.TRANS64.RED.A1T0 RZ, [R2+URZ], RZ ;  /* 0x000000ff02ff79a7 */ /* 0x0005ea00081004ff */
[----:B------:R-:W-:Y:S01]  /*2c40*/  IMAD.U32 R6, RZ, RZ, UR7 ;  /* 0x00000007ff067e24 */ /* 0x000fe2000f8e00ff */
[----:B------:R-:W3:Y:S04]  /*2c50*/  SYNCS.PHASECHK.TRANS64.TRYWAIT P0, [UR4+0x80], R5 ;  /* 0x00008005ff0075a7 */ /* 0x000ee80008001104 */
[----:B------:R-:W-:Y:S01]  /*2c60*/  PRMT R6, R0, 0x654, R6 ;  /* 0x0000065400067816 */ /* 0x000fe20000000006 */
[----:B--23--:R-:W-:Y:S06]  /*2c70*/  @!P0 BRA `(.L_x_50) ;  /* 0x0000003c00d88947 */ /* 0x00cfec0003800000 */
.L_x_117:
[----:B------:R-:W-:Y:S01]  /*2c80*/  ULEA UR8, UR5, UR6, 0x4 ;  /* 0x0000000605087291 */ /* 0x000fe2000f8e20ff */
[----:B------:R-:W-:Y:S01]  /*2c90*/  SEL R3, R6, R3, !P2 ;  /* 0x0000000306037207 */ /* 0x000fe20005000000 */
[----:B------:R-:W-:Y:S01]  /*2ca0*/  UIADD3 UR9, UPT, UPT, UR4, 0x70, URZ ;  /* 0x0000007004097890 */ /* 0x000fe2000fffe0ff */
[----:B--2---:R-:W-:Y:S01]  /*2cb0*/  LEA R2, R11, UR6, 0x3 ;  /* 0x000000060b027c11 */ /* 0x004fe2000f8e18ff */
[----:B------:R-:W-:Y:S01]  /*2cc0*/  UIADD3 UR8, UPT, UPT, UR8, 0x100, URZ ;  /* 0x0000010008087890 */ /* 0x000fe2000fffe0ff */
[----:B------:R2:W-:Y:S01]  /*2cd0*/  @!P2 SYNCS.ARRIVE.TRANS64.RED RZ, [R3+URZ], R4 ;  /* 0x0000000403ffa9a7 */ /* 0x0005e200080004ff */
[----:B------:R-:W-:Y:S01]  /*2ce0*/  UIADD3 UR4, UPT, UPT, UR5, 0x1, URZ ;  /* 0x0000000105047890 */ /* 0x000fe2000fffe0ff */
[----:B------:R-:W-:-:S03]  /*2cf0*/  VIADD R8, R8, 0x1 ;  /* 0x0000000108087836 */ /* 0x000fc60000000000 */
[----:B------:R-:W-:Y:S02]  /*2d00*/  UISETP.NE.AND UP0, UPT, UR4, 0x2, UPT ;  /* 0x000000020400788c */ /* 0x000fe4000bf05270 */
[----:B------:R-:W-:Y:S01]  /*2d10*/  ISETP.NE.AND P0, PT, R8, 0x2, PT ;  /* 0x000000020800780c */ /* 0x000fe20003f05270 */
[----:B------:R-:W-:Y:S06]  /*2d20*/  UGETNEXTWORKID.BROADCAST [UR8], [UR9] ;  /* 0x00000000080073ca */ /* 0x000fec0008000100 */
[----:B------:R-:W-:Y:S02]  /*2d30*/  USEL UR7, URZ, 0x1, UP0 ;  /* 0x00000001ff077887 */ /* 0x000fe40008000000 */
[----:B------:R-:W-:-:S04]  /*2d40*/  USEL UR5, UR4, URZ, UP0 ;  /* 0x000000ff04057287 */ /* 0x000fc80008000000 */
[----:B------:R-:W-:Y:S02]  /*2d50*/  LOP3.LUT R12, R12, UR7, RZ, 0x3c, !PT ;  /* 0x000000070c0c7c12 */ /* 0x000fe4000f8e3cff */
[----:B--2---:R-:W-:-:S04]  /*2d60*/  SHF.L.U32 R4, R10, 0x1f, RZ ;  /* 0x0000001f0a047819 */ /* 0x004fc800000006ff */
[----:B------:R-:W2:Y:S02]  /*2d70*/  SYNCS.PHASECHK.TRANS64.TRYWAIT P1, [R2+URZ+0x70], R4 ;  /* 0x00007004020075a7 */ /* 0x000ea400080211ff */
[----:B--2---:R-:W-:Y:S05]  /*2d80*/  @!P1 BRA `(.L_x_51) ;  /* 0x0000003c00ac9947 */ /* 0x004fea0003800000 */
.L_x_118:
[C---:B--2---:R-:W-:Y:S01]  /*2d90*/  LEA R4, R11.reuse, UR6, 0x4 ;  /* 0x000000060b047c11 */ /* 0x044fe2000f8e20ff */
[----:B------:R-:W-:Y:S01]  /*2da0*/  VIADD R2, R2, 0x80 ;  /* 0x0000008002027836 */ /* 0x000fe20000000000 */
[----:B------:R-:W-:Y:S01]  /*2db0*/  SEL R8, R8, RZ, P0 ;  /* 0x000000ff08087207 */ /* 0x000fe20000000000 */
[----:B------:R-:W-:-:S03]  /*2dc0*/  VIADD R11, R11, 0x1 ;  /* 0x000000010b0b7836 */ /* 0x000fc60000000000 */
[----:B------:R-:W2:Y:S01]  /*2dd0*/  LDS.128 R4, [R4+0x100] ;  /* 0x0001000004047984 */ /* 0x000ea20000000c00 */
[----:B------:R-:W-:Y:S02]  /*2de0*/  PRMT R2, RZ, 0x654, R2 ;  /* 0x00000654ff027816 */ /* 0x000fe40000000002 */
[C---:B------:R-:W-:Y:S01]  /*2df0*/  ISETP.NE.AND P1, PT, R11.reuse, 0x2, PT ;  /* 0x000000020b00780c */ /* 0x040fe20003f25270 */
[----:B------:R-:W-:Y:S01]  /*2e00*/  @!PT LDS RZ, [RZ] ;  /* 0x00000000fffff984 */ /* 0x000fe20000000800 */
[----:B------:R-:W-:Y:S01]  /*2e10*/  @!PT LDS RZ, [RZ] ;  /* 0x00000000fffff984 */ /* 0x000fe20000000800 */
[----:B------:R-:W-:Y:S01]  /*2e20*/  @!PT LDS RZ, [RZ] ;  /* 0x00000000fffff984 */ /* 0x000fe20000000800 */
[----:B------:R-:W-:Y:S01]  /*2e30*/  @!PT LDS RZ, [RZ] ;  /* 0x00000000fffff984 */ /* 0x000fe20000000800 */
[----:B------:R3:W-:Y:S06]  /*2e40*/  MEMBAR.ALL.CTA ;  /* 0x0000000000007992 */ /* 0x0007ec0000008000 */
[----:B---3--:R-:W3:Y:S01]  /*2e50*/  FENCE.VIEW.ASYNC.S ;  /* 0x00000000000073c6 */ /* 0x008ee20000000000 */
[----:B------:R-:W-:Y:S01]  /*2e60*/  SEL R11, R11, RZ, P1 ;  /* 0x000000ff0b0b7207 */ /* 0x000fe20000800000 */
[----:B---3--:R3:W-:Y:S01]  /*2e70*/  SYNCS.ARRIVE.TRANS64.RED.A1T0 RZ, [R2+URZ], RZ ;  /* 0x000000ff02ff79a7 */ /* 0x0087e200081004ff */
[----:B--2---:R-:W-:-:S02]  /*2e80*/  LOP3.LUT P3, RZ, R6, 0x1, RZ, 0xc0, !PT ;  /* 0x0000000106ff7812 */ /* 0x004fc4000786c0ff */
[----:B------:R-:W-:-:S04]  /*2e90*/  SEL R4, RZ, 0x1, P1 ;  /* 0x00000001ff047807 */ /* 0x000fc80000800000 */
[----:B------:R-:W-:Y:S02]  /*2ea0*/  LOP3.LUT R10, R10, R4, RZ, 0x3c, !PT ;  /* 0x000000040a0a7212 */ /* 0x000fe400078e3cff */
[----:B---3--:R-:W-:-:S04]  /*2eb0*/  SEL R2, RZ, 0x1, P0 ;  /* 0x00000001ff027807 */ /* 0x008fc80000000000 */
[----:B------:R-:W-:Y:S01]  /*2ec0*/  LOP3.LUT R9, R9, R2, RZ, 0x3c, !PT ;  /* 0x0000000209097212 */ /* 0x000fe200078e3cff */
[----:B------:R-:W-:Y:S06]  /*2ed0*/  @P3 BRA `(.L_x_52) ;  /* 0xfffffffc002c3947 */ /* 0x000fec000383ffff */
[----:B------:R-:W-:Y:S01]  /*2ee0*/  ULEA UR4, UR5, UR6, 0x3 ;  /* 0x0000000605047291 */ /* 0x000fe2000f8e18ff */
[----:B------:R-:W-:-:S08]  /*2ef0*/  SHF.L.U32 R2, R12, 0x1f, RZ ;  /* 0x0000001f0c027819 */ /* 0x000fd000000006ff */
[----:B------:R-:W2:Y:S02]  /*2f00*/  SYNCS.PHASECHK.TRANS64 P0, [UR4+0x80], R2 ;  /* 0x00008002ff0075a7 */ /* 0x000ea40008001004 */
[----:B--2---:R-:W-:Y:S05]  /*2f10*/  @P0 BRA `(.L_x_53) ;  /* 0x0000000000080947 */ /* 0x004fea0003800000 */
[----:B------:R-:W2:Y:S02]  /*2f20*/  SYNCS.PHASECHK.TRANS64.TRYWAIT P0, [UR4+0x80], R2 ;  /* 0x00008002ff0075a7 */ /* 0x000ea40008001104 */
[----:B--2---:R-:W-:Y:S05]  /*2f30*/  @!P0 BRA `(.L_x_54) ;  /* 0x0000003c00548947 */ /* 0x004fea0003800000 */
.L_x_53:
[----:B------:R-:W-:-:S04]  /*2f40*/  UIADD3 UR7, UPT, UPT, UR5, 0x1, URZ ;  /* 0x0000000105077890 */ /* 0x000fc8000fffe0ff */
[----:B------:R-:W-:-:S04]  /*2f50*/  UISETP.NE.AND UP0, UPT, UR7, 0x2, UPT ;  /* 0x000000020700788c */ /* 0x000fc8000bf05270 */
[----:B------:R-:W-:Y:S02]  /*2f60*/  USEL UR8, URZ, 0x1, UP0 ;  /* 0x00000001ff087887 */ /* 0x000fe40008000000 */
[----:B------:R-:W-:-:S04]  /*2f70*/  USEL UR7, UR7, URZ, UP0 ;  /* 0x000000ff07077287 */ /* 0x000fc80008000000 */
[----:B------:R-:W-:Y:S01]  /*2f80*/  ULEA UR7, UR7, UR6, 0x3 ;  /* 0x0000000607077291 */ /* 0x000fe2000f8e18ff */
[----:B--2---:R-:W-:-:S04]  /*2f90*/  LOP3.LUT R2, R12, UR8, RZ, 0x3c, !PT ;  /* 0x000000080c027c12 */ /* 0x004fc8000f8e3cff */
[----:B------:R-:W-:-:S04]  /*2fa0*/  SHF.L.U32 R0, R2, 0x1f, RZ ;  /* 0x0000001f02007819 */ /* 0x000fc800000006ff */
[----:B------:R-:W2:Y:S02]  /*2fb0*/  SYNCS.PHASECHK.TRANS64 P0, [UR7+0x80], R0 ;  /* 0x00008000ff0075a7 */ /* 0x000ea40008001007 */
[----:B-12---:R-:W-:Y:S05]  /*2fc0*/  @P0 EXIT ;  /* 0x000000000000094d */ /* 0x006fea0003800000 */
[----:B------:R-:W-:Y:S02]  /*2fd0*/  SHF.L.U32 R2, R2, 0x1f, RZ ;  /* 0x0000001f02027819 */ /* 0x000fe400000006ff */
[----:B------:R-:W-:-:S07]  /*2fe0*/  MOV R0, UR7 ;  /* 0x0000000700007c02 */ /* 0x000fce0008000f00 */
.L_x_55:
[----:B-1----:R1:W2:Y:S02]  /*2ff0*/  SYNCS.PHASECHK.TRANS64.TRYWAIT P0, [R0+URZ+0x80], R2 ;  /* 0x00008002000075a7 */ /* 0x0022a400080011ff */
[----:B--2---:R-:W-:Y:S05]  /*3000*/  @!P0 NANOSLEEP.SYNCS 0x989680 ;  /* 0x009896800000895d */ /* 0x004fea0003900000 */
[----:B------:R-:W2:Y:S02]  /*3010*/  @!P0 SYNCS.PHASECHK.TRANS64 P0, [R0+URZ+0x80], R2 ;  /* 0x00008002000085a7 */ /* 0x000ea400080010ff */
[----:B--2---:R-:W-:Y:S05]  /*3020*/  @P0 EXIT ;  /* 0x000000000000094d */ /* 0x004fea0003800000 */
[----:B------:R-:W-:Y:S05]  /*3030*/  BRA `(.L_x_55) ;  /* 0xfffffffc00ec7947 */ /* 0x000fea000383ffff */
.L_x_48:
[----:B------:R-:W-:Y:S05]  /*3040*/  BRA.U UP4, `(.L_x_56) ;  /* 0x0000000d04807547 */ /* 0x000fea000b800000 */
[----:B------:R-:W-:Y:S01]  /*3050*/  UMOV UR4, 0x40 ;  /* 0x0000004000047882 */ /* 0x000fe20000000000 */
[----:B------:R-:W-:Y:S01]  /*3060*/  NOP ;  /* 0x0000000000007918 */ /* 0x000fe20000000000 */
[----:B------:R-:W-:Y:S01]  /*3070*/  ULEA UR5, UR48, UR4, 0x18 ;  /* 0x0000000430057291 */ /* 0x000fe2000f8ec0ff */
[----:B------:R-:W-:Y:S02]  /*3080*/  UMOV UR6, 0x400 ;  /* 0x0000040000067882 */ /* 0x000fe40000000000 */
[----:B------:R-:W-:-:S06]  /*3090*/  ULEA UR6, UR48, UR6, 0x18 ;  /* 0x0000000630067291 */ /* 0x000fcc000f8ec0ff */
[----:B------:R-:W2:Y:S02]  /*30a0*/  LDS.U8 R0, [UR5+0x1c] ;  /* 0x00001c05ff007984 */ /* 0x000ea40008000000 */
[----:B--2---:R-:W-:-:S13]  /*30b0*/  ISETP.NE.AND P0, PT, R0, RZ, PT ;  /* 0x000000ff0000720c */ /* 0x004fda0003f05270 */
[----:B------:R-:W-:Y:S05]  /*30c0*/  @P0 BRA `(.L_x_57) ;  /* 0x0000000000580947 */ /* 0x000fea0003800000 */
[----:B------:R-:W-:-:S13]  /*30d0*/  ELECT P0, URZ, PT ;  /* 0x0000000000ff782f */ /* 0x000fda0003800000 */
[----:B------:R-:W-:Y:S05]  /*30e0*/  @!P0 BRA `(.L_x_58) ;  /* 0x0000000000608947 */ /* 0x000fea0003800000 */
[----:B------:R-:W-:Y:S01]  /*30f0*/  UMOV UR4, 0x10 ;  /* 0x0000001000047882 */ /* 0x000fe20000000000 */
[----:B------:R-:W-:Y:S01]  /*3100*/  HFMA2 R0, -RZ, RZ, 0, 5.9604644775390625e-08 ;  /* 0x00000001ff007431 */ /* 0x000fe200000001ff */
[----:B------:R-:W-:-:S03]  /*3110*/  MOV R3, 0xffff ;  /* 0x0000ffff00037802 */ /* 0x000fc60000000f00 */
[----:B------:R-:W-:Y:S04]  /*3120*/  DEPBAR.LE SB2, 0x36 ;  /* 0x0000ad800000791a */ /* 0x000fe80000000000 */
[----:B------:R-:W2:Y:S02]  /*3130*/  UTCATOMSWS.FIND_AND_SET.ALIGN UP0, UR4, UR4 ;  /* 0x00000004000475e3 */ /* 0x000ea40008000800 */
[----:B--2---:R-:W-:Y:S01]  /*3140*/  MOV R4, UR4 ;  /* 0x0000000400047c02 */ /* 0x004fe20008000f00 */
[----:B------:R-:W-:Y:S06]  /*3150*/  BRA.U UP0, `(.L_x_59) ;  /* 0x0000000100187547 */ /* 0x000fec000b800000 */
.L_x_60:
[----:B------:R-:W-:Y:S05]  /*3160*/  NANOSLEEP 0x64 ;  /* 0x000000640000795d */ /* 0x000fea0003800000 */
[----:B------:R-:W-:-:S05]  /*3170*/  UMOV UR4, 0x10 ;  /* 0x0000001000047882 */ /* 0x000fca0000000000 */
[----:B------:R-:W-:Y:S04]  /*3180*/  DEPBAR.LE SB2, 0x36 ;  /* 0x0000ad800000791a */ /* 0x000fe80000000000 */
[----:B------:R-:W2:Y:S02]  /*3190*/  UTCATOMSWS.FIND_AND_SET.ALIGN UP0, UR4, UR4 ;  /* 0x00000004000475e3 */ /* 0x000ea40008000800 */
[----:B--2---:R-:W-:Y:S01]  /*31a0*/  MOV R4, UR4 ;  /* 0x0000000400047c02 */ /* 0x004fe20008000f00 */
[----:B------:R-:W-:Y:S05]  /*31b0*/  BRA.U !UP0, `(.L_x_60) ;  /* 0xfffffffd08e87547 */ /* 0x000fea000b83ffff */
.L_x_59:
[-C--:B------:R-:W-:Y:S02]  /*31c0*/  SHF.L.U32 R3, R3, R4.reuse, RZ ;  /* 0x0000000403037219 */ /* 0x080fe400000006ff */
[----:B------:R-:W-:Y:S01]  /*31d0*/  SHF.L.U32 R0, R0, R4, RZ ;  /* 0x0000000400007219 */ /* 0x000fe200000006ff */
[----:B------:R-:W-:Y:S02]  /*31e0*/  IMAD.SHL.U32 R4, R4, 0x20, RZ ;  /* 0x0000002004047824 */ /* 0x000fe400078e00ff */
[----:B------:R2:W-:Y:S04]  /*31f0*/  ATOMS.OR RZ, [UR5+0x14], R3 ;  /* 0x00001403ffff798c */ /* 0x0005e8000b000005 */
[----:B------:R2:W-:Y:S04]  /*3200*/  ATOMS.OR RZ, [UR5+0x18], R0 ;  /* 0x00001800ffff798c */ /* 0x0005e8000b000005 */
[----:B------:R2:W-:Y:S01]  /*3210*/  STS [UR6+0x120], R4 ;  /* 0x00012004ff007988 */ /* 0x0005e20008000806 */
[----:B------:R-:W-:Y:S05]  /*3220*/  BRA `(.L_x_58) ;  /* 0x0000000000107947 */ /* 0x000fea0003800000 */
.L_x_57:
[----:B------:R-:W-:Y:S02]  /*3230*/  MOV R0, 0xffffffff ;  /* 0xffffffff00007802 */ /* 0x000fe40000000f00 */
[----:B------:R-:W-:-:S03]  /*3240*/  MOV R4, 0x3270 ;  /* 0x0000327000047802 */ /* 0x000fc60000000f00 */
[----:B------:R2:W-:Y:S04]  /*3250*/  STS [UR6+0x120], R0 ;  /* 0x00012000ff007988 */ /* 0x0005e80008000806 */
[----:B-12--5:R-:W-:Y:S05]  /*3260*/  CALL.REL.NOINC `($__internal_1_$__cuda_sm10x_tcgen05_guardrail_trap_phase_invalid_during_alloc) ;  /* 0x0000003c00d47944 */ /* 0x026fea0003c00000 */
.L_x_58:
[----:B------:R-:W-:Y:S05]  /*3270*/  WARPSYNC.ALL ;  /* 0x0000000000007948 */ /* 0x000fea0003800000 */
[----:B------:R-:W3:Y:S01]  /*3280*/  S2UR UR4, SR_CgaCtaId ;  /* 0x00000000000479c3 */ /* 0x000ee20000008800 */
[----:B------:R-:W-:Y:S01]  /*3290*/  UMOV UR13, 0x400 ;  /* 0x00000400000d7882 */ /* 0x000fe20000000000 */
[----:B------:R-:W-:-:S06]  /*32a0*/  NOP ;  /* 0x0000000000007918 */ /* 0x000fcc0000000000 */
[----:B------:R-:W-:Y:S06]  /*32b0*/  BAR.ARV 0x6, 0xa0 ;  /* 0x0182800000007b1d */ /* 0x000fec0000002000 */
[----:B------:R-:W4:Y:S01]  /*32c0*/  LDCU UR5, c[0x0][0x38c] ;  /* 0x00007180ff0577ac */ /* 0x000f220008000800 */
[----:B------:R-:W-:Y:S01]  /*32d0*/  LOP3.LUT R2, R2, 0xffff, RZ, 0xc0, !PT ;  /* 0x0000ffff02027812 */ /* 0x000fe200078ec0ff */
[----:B------:R-:W-:Y:S01]  /*32e0*/  IMAD.MOV.U32 R11, RZ, RZ, 0x1 ;  /* 0x00000001ff0b7424 */ /* 0x000fe200078e00ff */
[----:B------:R-:W-:Y:S01]  /*32f0*/  CS2R R8, SRZ ;  /* 0x0000000000087805 */ /* 0x000fe2000001ff00 */
[----:B------:R-:W1:Y:S01]  /*3300*/  LDCU UR8, c[0x0][0x38c] ;  /* 0x00007180ff0877ac */ /* 0x000e620008000800 */
[----:B------:R-:W-:Y:S01]  /*3310*/  R2UR UR15, R2 ;  /* 0x00000000020f72ca */ /* 0x000fe200000e0000 */
[----:B------:R-:W-:Y:S01]  /*3320*/  IMAD.MOV.U32 R10, RZ, RZ, RZ ;  /* 0x000000ffff0a7224 */ /* 0x000fe200078e00ff */
[----:B------:R-:W-:Y:S01]  /*3330*/  UMOV UR18, URZ ;  /* 0x000000ff00127c82 */ /* 0x000fe20008000000 */
[----:B------:R-:W-:Y:S01]  /*3340*/  UMOV UR10, URZ ;  /* 0x000000ff000a7c82 */ /* 0x000fe20008000000 */
[----:B---3--:R-:W-:Y:S01]  /*3350*/  ULEA UR13, UR4, UR13, 0x18 ;  /* 0x0000000d040d7291 */ /* 0x008fe2000f8ec0ff */
[----:B------:R-:W-:Y:S01]  /*3360*/  UMOV UR20, 0x0 ;  /* 0x0000000000147882 */ /* 0x000fe20000000000 */
[----:B------:R-:W-:-:S02]  /*3370*/  UMOV UR21, 0x4100010 ;  /* 0x0410001000157882 */ /* 0x000fc40000000000 */
[----:B------:R-:W-:Y:S02]  /*3380*/  UIADD3 UR6, UPT, UPT, UR13, 0x2400, URZ ;  /* 0x000024000d067890 */ /* 0x000fe4000fffe0ff */
[----:B------:R-:W-:Y:S02]  /*3390*/  UIADD3 UR7, UPT, UPT, UR13, 0x4c00, URZ ;  /* 0x00004c000d077890 */ /* 0x000fe4000fffe0ff */
[----:B----4-:R-:W-:Y:S01]  /*33a0*/  UIADD3 UR5, UPT, UPT, UR5, 0x1f, URZ ;  /* 0x0000001f05057890 */ /* 0x010fe2000fffe0ff */
[----:B--2---:R-:W2:Y:S01]  /*33b0*/  LDS R0, [UR13+0x120] ;  /* 0x0001200dff007984 */ /* 0x004ea20008000800 */
[----:B------:R-:W-:Y:S02]  /*33c0*/  USHF.R.U32.HI UR6, URZ, 0x4, UR6 ;  /* 0x00000004ff067899 */ /* 0x000fe40008011606 */
[----:B------:R-:W-:Y:S02]  /*33d0*/  USHF.R.S32.HI UR4, URZ, 0x1f, UR5 ;  /* 0x0000001fff047899 */ /* 0x000fe40008011405 */
[----:B------:R-:W-:-:S02]  /*33e0*/  ULOP3.LUT UR6, UR6, 0x3fff, URZ, 0xc0, !UPT ;  /* 0x00003fff06067892 */ /* 0x000fc4000f8ec0ff */
[----:B------:R-:W-:Y:S02]  /*33f0*/  ULEA.HI UR4, UR4, UR5, URZ, 0x5 ;  /* 0x0000000504047291 */ /* 0x000fe4000f8f28ff */
[----:B------:R-:W-:Y:S02]  /*3400*/  USHF.R.U32.HI UR5, URZ, 0x4, UR7 ;  /* 0x00000004ff057899 */ /* 0x000fe40008011607 */
[----:B------:R-:W-:Y:S02]  /*3410*/  USHF.R.S32.HI UR22, URZ, 0x5, UR4 ;  /* 0x00000005ff167899 */ /* 0x000fe40008011404 */
[----:B------:R-:W-:Y:S02]  /*3420*/  ULOP3.LUT UR5, UR5, 0x3fff, URZ, 0xc0, !UPT ;  /* 0x00003fff05057892 */ /* 0x000fe4000f8ec0ff */
[----:B------:R-:W-:Y:S02]  /*3430*/  UISETP.LT.AND UP0, UPT, UR22, 0x1, UPT ;  /* 0x000000011600788c */ /* 0x000fe4000bf01270 */
[----:B------:R-:W-:-:S02]  /*3440*/  ULOP3.LUT UR16, UR6, 0x10000, URZ, 0xfc, !UPT ;  /* 0x0001000006107892 */ /* 0x000fc4000f8efcff */
[----:B------:R-:W-:Y:S02]  /*3450*/  USEL UR23, UR22, 0x1, !UP0 ;  /* 0x0000000116177887 */ /* 0x000fe4000c000000 */
[----:B------:R-:W-:Y:S02]  /*3460*/  ULOP3.LUT UR17, UR5, 0x10000, URZ, 0xfc, !UPT ;  /* 0x0001000005117892 */ /* 0x000fe4000f8efcff */
[----:B------:R-:W-:Y:S02]  /*3470*/  UIADD3 UR23, UPT, UPT, -UR23, URZ, URZ ;  /* 0x000000ff17177290 */ /* 0x000fe4000fffe1ff */
[----:B-1----:R-:W-:Y:S01]  /*3480*/  UISETP.GE.AND UP4, UPT, UR8, 0x1, UPT ;  /* 0x000000010800788c */ /* 0x002fe2000bf86270 */
[----:B--2---:R-:W-:-:S15]  /*3490*/  R2UR UR24, R0 ;  /* 0x00000000001872ca */ /* 0x004fde00000e0000 */
.L_x_67:
[----:B------:R-:W-:Y:S02]  /*34a0*/  LEA R0, R10, UR13, 0x3 ;  /* 0x0000000d0a007c11 */ /* 0x000fe4000f8e18ff */
[----:B------:R-:W-:Y:S02]  /*34b0*/  SHF.L.U32 R2, R9, 0x1f, RZ ;  /* 0x0000001f09027819 */ /* 0x000fe400000006ff */
[----:B------:R-:W-:Y:S01]  /*34c0*/  PLOP3.LUT P0, PT, PT, PT, UP4, 0x80, 0x8 ;  /* 0x000000000008781c */ /* 0x000fe20003f0f048 */
[----:B------:R-:W-:Y:S01]  /*34d0*/  VIADD R3, R0, 0x80 ;  /* 0x0000008000037836 */ /* 0x000fe20000000000 */
[----:B-1----:R-:W1:Y:S02]  /*34e0*/  SYNCS.PHASECHK.TRANS64.TRYWAIT P1, [R0+URZ+0x70], R2 ;  /* 0x00007002000075a7 */ /* 0x002e6400080211ff */
[----:B-1-3--:R-:W-:Y:S09]  /*34f0*/  @!P1 BRA `(.L_x_61) ;  /* 0x0000003400fc9947 */ /* 0x00aff20003800000 */
.L_x_120:
[----:B------:R-:W-:Y:S01]  /*3500*/  LEA R4, R10, UR13, 0x4 ;  /* 0x0000000d0a047c11 */ /* 0x000fe2000f8e20ff */
[----:B------:R-:W-:Y:S01]  /*3510*/  @UP4 ULEA UR4, UR10, UR13, 0x3 ;  /* 0x0000000d0a044291 */ /* 0x000fe2000f8e18ff */
[----:B------:R-:W-:Y:S01]  /*3520*/  PLOP3.LUT P2, PT, PT, PT, PT, 0x80, 0x8 ;  /* 0x000000000008781c */ /* 0x000fe20003f4f070 */
[----:B------:R-:W-:Y:S01]  /*3530*/  ULEA UR19, UR18, UR13, 0x3 ;  /* 0x0000000d12137291 */ /* 0x000fe2000f8e18ff */
[----:B------:R-:W-:Y:S02]  /*3540*/  PRMT R3, RZ, 0x654, R3 ;  /* 0x00000654ff037816 */ /* 0x000fe40000000003 */
[----:B------:R-:W2:Y:S01]  /*3550*/  LDS.128 R4, [R4+0x100] ;  /* 0x0001000004047984 */ /* 0x000ea20000000c00 */
[----:B-1----:R-:W-:Y:S02]  /*3560*/  @P0 SHF.L.U32 R2, R8, 0x1f, RZ ;  /* 0x0000001f08020819 */ /* 0x002fe400000006ff */
[----:B------:R-:W-:Y:S01]  /*3570*/  SHF.L.U32 R0, R11, 0x1f, RZ ;  /* 0x0000001f0b007819 */ /* 0x000fe200000006ff */
[----:B------:R-:W-:Y:S01]  /*3580*/  @!PT LDS RZ, [RZ] ;  /* 0x00000000fffff984 */ /* 0x000fe20000000800 */
[----:B------:R-:W-:Y:S01]  /*3590*/  @!PT LDS RZ, [RZ] ;  /* 0x00000000fffff984 */ /* 0x000fe20000000800 */
[----:B------:R-:W-:Y:S01]  /*35a0*/  @!PT LDS RZ, [RZ] ;  /* 0x00000000fffff984 */ /* 0x000fe20000000800 */
[----:B------:R-:W-:Y:S01]  /*35b0*/  @!PT LDS RZ, [RZ] ;  /* 0x00000000fffff984 */ /* 0x000fe20000000800 */
[----:B------:R1:W-:Y:S06]  /*35c0*/  MEMBAR.ALL.CTA ;  /* 0x0000000000007992 */ /* 0x0003ec0000008000 */
[----:B-1----:R-:W1:Y:S02]  /*35d0*/  FENCE.VIEW.ASYNC.S ;  /* 0x00000000000073c6 */ /* 0x002e640000000000 */
[----:B-1----:R1:W-:Y:S01]  /*35e0*/  SYNCS.ARRIVE.TRANS64.RED.A1T0 RZ, [R3+URZ], RZ ;  /* 0x000000ff03ff79a7 */ /* 0x0023e200081004ff */
[----:B------:R1:W3:Y:S01]  /*35f0*/  @P0 SYNCS.PHASECHK.TRANS64.TRYWAIT P2, [UR4], R2 ;  /* 0x00000002ff0005a7 */ /* 0x0002e20008041104 */
[----:B--2---:R-:W-:Y:S01]  /*3600*/  LOP3.LUT P1, RZ, R6, 0x1, RZ, 0xc0, !PT ;  /* 0x0000000106ff7812 */ /* 0x004fe2000782c0ff */
[----:B------:R-:W2:Y:S02]  /*3610*/  SYNCS.PHASECHK.TRANS64.TRYWAIT P0, [UR19+0xb0], R0 ;  /* 0x0000b000ff0075a7 */ /* 0x000ea40008001113 */
[----:B-123--:R-:W-:Y:S10]  /*3620*/  @!P0 BRA `(.L_x_62) ;  /* 0x0000003400c48947 */ /* 0x00eff40003800000 */
.L_x_122:
[----:B------:R-:W-:Y:S01]  /*3630*/  IADD3 R10, PT, PT, R10, 0x1, RZ ;  /* 0x000000010a0a7810 */ /* 0x000fe20007ffe0ff */
[----:B------:R-:W-:Y:S06]  /*3640*/  BRA.U !UP4, `(.L_x_63) ;  /* 0x000000010ca07547 */ /* 0x000fec000b800000 */
[----:B------:R-:W-:Y:S02]  /*3650*/  ULEA.HI UR4, UR18, UR18, URZ, 0x1 ;  /* 0x0000001212047291 */ /* 0x000fe4000f8f08ff */
[----:B------:R-:W-:Y:S02]  /*3660*/  UPLOP3.LUT UP2, UPT, UPT, UPT, UPT, 0x40, 0x4 ;  /* 0x000000000004789c */ /* 0x000fe40003f4e870 */
[----:B------:R-:W-:Y:S02]  /*3670*/  USHF.L.U32 UR5, UR4, 0x5, URZ ;  /* 0x0000000504057899 */ /* 0x000fe400080006ff */
[----:B------:R-:W-:Y:S02]  /*3680*/  ULOP3.LUT UR14, UR4, 0xffe, URZ, 0xc0, !UPT ;  /* 0x00000ffe040e7892 */ /* 0x000fe4000f8ec0ff */
[----:B------:R-:W-:Y:S02]  /*3690*/  ULOP3.LUT UR4, UR5, 0xffffffc0, URZ, 0xc0, !UPT ;  /* 0xffffffc005047892 */ /* 0x000fe4000f8ec0ff */
[----:B------:R-:W-:-:S02]  /*36a0*/  UIADD3 UR14, UPT, UPT, -UR14, UR18, URZ ;  /* 0x000000120e0e7290 */ /* 0x000fc4000fffe1ff */
[----:B------:R-:W-:Y:S01]  /*36b0*/  UIADD3 UR4, UPT, UPT, UR24, UR4, URZ ;  /* 0x0000000418047290 */ /* 0x000fe2000fffe0ff */
[----:B------:R-:W-:Y:S01]  /*36c0*/  UMOV UR12, UR23 ;  /* 0x00000017000c7c82 */ /* 0x000fe20008000000 */
[----:B------:R-:W-:Y:S02]  /*36d0*/  UMOV UR11, UR22 ;  /* 0x00000016000b7c82 */ /* 0x000fe40008000000 */
[----:B------:R-:W-:Y:S01]  /*36e0*/  ULEA UR14, UR14, UR4, 0x14 ;  /* 0x000000040e0e7291 */ /* 0x000fe2000f8ea0ff */
[----:B------:R-:W-:-:S11]  /*36f0*/  UMOV UR5, UR10 ;  /* 0x0000000a00057c82 */ /* 0x000fd60008000000 */
.L_x_66:
[----:B------:R-:W-:Y:S02]  /*3700*/  UIADD3 UR12, UPT, UPT, UR12, 0x1, URZ ;  /* 0x000000010c0c7890 */ /* 0x000fe4000fffe0ff */
[----:B--2---:R-:W-:Y:S02]  /*3710*/  ULEA UR6, UR5, UR13, 0x3 ;  /* 0x0000000d05067291 */ /* 0x004fe4000f8e18ff */
[----:B------:R-:W-:Y:S01]  /*3720*/  UISETP.NE.AND UP3, UPT, UR12, URZ, UPT ;  /* 0x000000ff0c00728c */ /* 0x000fe2000bf65270 */
[----:B---3--:R-:W-:Y:S10]  /*3730*/  @P2 BRA `(.L_x_64) ;  /* 0x00000000000c2947 */ /* 0x008ff40003800000 */
[----:B-1----:R-:W-:Y:S04]  /*3740*/  SHF.L.U32 R2, R8, 0x1f, RZ ;  /* 0x0000001f08027819 */ /* 0x002fe800000006ff */
[----:B------:R-:W1:Y:S02]  /*3750*/  SYNCS.PHASECHK.TRANS64.TRYWAIT P0, [UR6], R2 ;  /* 0x00000002ff0075a7 */ /* 0x000e640008001106 */
[----:B-1----:R-:W-:Y:S05]  /*3760*/  @!P0 BRA `(.L_x_65) ;  /* 0x00000034008c8947 */ /* 0x002fea0003800000 */
.L_x_64:
[----:B------:R-:W-:Y:S01]  /*3770*/  UISETP.NE.AND UP0, UPT, UR11, 0x1, UPT ;  /* 0x000000010b00788c */ /* 0x000fe2000bf05270 */
[----:B------:R-:W-:Y:S01]  /*3780*/  PLOP3.LUT P2, PT, PT, PT, PT, 0x80, 0x8 ;  /* 0x000000000008781c */ /* 0x000fe20003f4f070 */
[----:B------:R-:W-:Y:S02]  /*3790*/  UIADD3 UR4, UPT, UPT, UR5, 0x1, URZ ;  /* 0x0000000105047890 */ /* 0x000fe4000fffe0ff */
[----:B------:R-:W-:Y:S02]  /*37a0*/  ULEA UR8, UR5, UR17, 0x7 ;  /* 0x0000001105087291 */ /* 0x000fe4000f8e38ff */
[----:B------:R-:W-:Y:S01]  /*37b0*/  UISETP.NE.AND UP1, UPT, UR4, 0x5, UPT ;  /* 0x000000050400788c */ /* 0x000fe2000bf25270 */
[----:B------:R-:W-:Y:S01]  /*37c0*/  PLOP3.LUT P0, PT, PT, PT, UP0, 0x80, 0x8 ;  /* 0x000000000008781c */ /* 0x000fe20003f0f008 */
[----:B------:R-:W-:Y:S02]  /*37d0*/  UIADD3 UR11, UPT, UPT, UR11, -0x1, URZ ;  /* 0xffffffff0b0b7890 */ /* 0x000fe4000fffe0ff */
[----:B------:R-:W-:Y:S02]  /*37e0*/  USEL UR7, URZ, 0x1, UP1 ;  /* 0x00000001ff077887 */ /* 0x000fe40008800000 */
[----:B------:R-:W-:Y:S01]  /*37f0*/  USEL UR10, UR4, URZ, UP1 ;  /* 0x000000ff040a7287 */ /* 0x000fe20008800000 */
[----:B------:R-:W-:Y:S03]  /*3800*/  UMOV UR9, 0xc0004010 ;  /* 0xc000401000097882 */ /* 0x000fe60000000000 */
[----:B------:R-:W-:Y:S01]  /*3810*/  @UP0 ULEA UR4, UR10, UR13, 0x3 ;  /* 0x0000000d0a040291 */ /* 0x000fe2000f8e18ff */
[----:B------:R-:W-:Y:S01]  /*3820*/  LOP3.LUT R8, R8, UR7, RZ, 0x3c, !PT ;  /* 0x0000000708087c12 */ /* 0x000fe2000f8e3cff */
[----:B------:R-:W-:Y:S03]  /*3830*/  UMOV UR7, 0xc0004010 ;  /* 0xc000401000077882 */ /* 0x000fe60000000000 */
[----:B-1----:R-:W-:Y:S04]  /*3840*/  @P0 SHF.L.U32 R0, R8, 0x1f, RZ ;  /* 0x0000001f08000819 */ /* 0x002fe800000006ff */
[----:B------:R2:W3:Y:S01]  /*3850*/  @P0 SYNCS.PHASECHK.TRANS64.TRYWAIT P2, [UR4], R0 ;  /* 0x00000000ff0005a7 */ /* 0x0004e20008041104 */
[----:B------:R-:W-:Y:S02]  /*3860*/  UIADD3 UR4, UPT, UPT, UR6, 0x28, URZ ;  /* 0x0000002806047890 */ /* 0x000fe4000fffe0ff */
[----:B------:R-:W-:Y:S03]  /*3870*/  ULEA UR6, UR5, UR16, 0x7 ;  /* 0x0000001005067291 */ /* 0x000fe6000f8e38ff */
[----:B------:R-:W-:Y:S06]  /*3880*/  UMOV UR5, UR10 ;  /* 0x0000000a00057c82 */ /* 0x000fec0008000000 */
[----:B------:R2:W-:Y:S01]  /*3890*/  UTCQMMA gdesc[UR6], gdesc[UR8], tmem[UR14], tmem[UR20], idesc[UR21], UP2 ;  /* 0x00ff1408060075ea */ /* 0x0005e2000900030e */
[----:B------:R-:W-:Y:S01]  /*38a0*/  UPLOP3.LUT UP2, UPT, UPT, UPT, UPT, 0x80, 0x8 ;  /* 0x000000000008789c */ /* 0x000fe20003f4f070 */
[----:B------:R2:W-:Y:S01]  /*38b0*/  UTCBAR.MULTICAST [UR4], URZ, UR15 ;  /* 0x000000ff040073e9 */ /* 0x0005e2000800080f */
[----:B------:R-:W-:Y:S09]  /*38c0*/  BRA.U UP3, `(.L_x_66) ;  /* 0xfffffffd038c7547 */ /* 0x000ff2000b83ffff */
.L_x_63:
[----:B--2---:R-:W-:Y:S01]  /*38d0*/  UIADD3 UR4, UPT, UPT, UR18, 0x1, URZ ;  /* 0x0000000112047890 */ /* 0x004fe2000fffe0ff */
[C---:B------:R-:W-:Y:S01]  /*38e0*/  ISETP.NE.AND P0, PT, R10.reuse, 0x2, PT ;  /* 0x000000020a00780c */ /* 0x040fe20003f05270 */
[----:B------:R-:W-:Y:S02]  /*38f0*/  UIADD3 UR5, UPT, UPT, UR19, 0x90, URZ ;  /* 0x0000009013057890 */ /* 0x000fe4000fffe0ff */
[----:B------:R-:W-:Y:S01]  /*3900*/  UISETP.NE.AND UP0, UPT, UR4, 0x4, UPT ;  /* 0x000000040400788c */ /* 0x000fe2000bf05270 */
[----:B-1----:R-:W-:Y:S02]  /*3910*/  SEL R0, RZ, 0x1, P0 ;  /* 0x00000001ff007807 */ /* 0x002fe40000000000 */
[----:B------:R-:W-:Y:S01]  /*3920*/  SEL R10, R10, RZ, P0 ;  /* 0x000000ff0a0a7207 */ /* 0x000fe20000000000 */
[----:B------:R-:W-:Y:S01]  /*3930*/  USEL UR6, URZ, 0x1, UP0 ;  /* 0x00000001ff067887 */ /* 0x000fe20008000000 */
[----:B------:R-:W-:Y:S01]  /*3940*/  LOP3.LUT R9, R9, R0, RZ, 0x3c, !PT ;  /* 0x0000000009097212 */ /* 0x000fe200078e3cff */
[----:B------:R-:W-:Y:S01]  /*3950*/  USEL UR18, UR4, URZ, UP0 ;  /* 0x000000ff04127287 */ /* 0x000fe20008000000 */
[----:B------:R1:W-:Y:S03]  /*3960*/  UTCBAR [UR5], URZ ;  /* 0x000000ff050073e9 */ /* 0x0003e600080000ff */
[----:B------:R-:W-:Y:S01]  /*3970*/  LOP3.LUT R11, R11, UR6, RZ, 0x3c, !PT ;  /* 0x000000060b0b7c12 */ /* 0x000fe2000f8e3cff */
[----:B------:R-:W-:Y:S07]  /*3980*/  @P1 BRA `(.L_x_67) ;  /* 0xfffffff800c41947 */ /* 0x000fee000383ffff */
[----:B------:R-:W2:Y:S01]  /*3990*/  S2UR UR8, SR_CgaCtaId ;  /* 0x00000000000879c3 */ /* 0x000ea20000008800 */
[----:B------:R-:W-:Y:S01]  /*39a0*/  ELECT P0, URZ, PT ;  /* 0x0000000000ff782f */ /* 0x000fe20003800000 */
[----:B------:R-:W-:Y:S01]  /*39b0*/  IMAD.MOV.U32 R0, RZ, RZ, 0x1 ;  /* 0x00000001ff007424 */ /* 0x000fe200078e00ff */
[----:B------:R-:W-:Y:S01]  /*39c0*/  UIADD3 UR13, UPT, UPT, UR13, 0xb0, URZ ;  /* 0x000000b00d0d7890 */ /* 0x000fe2000fffe0ff */
[----:B------:R-:W-:Y:S01]  /*39d0*/  SHF.L.U32 R2, R11, 0x1f, RZ ;  /* 0x0000001f0b027819 */ /* 0x000fe200000006ff */
[----:B------:R-:W-:-:S03]  /*39e0*/  UMOV UR4, 0x40 ;  /* 0x0000004000047882 */ /* 0x000fc60000000000 */
[----:B------:R-:W-:Y:S01]  /*39f0*/  UVIRTCOUNT.DEALLOC.SMPOOL 0x80 ;  /* 0x000000800000784c */ /* 0x000fe20000000000 */
[----:B--2---:R-:W-:Y:S02]  /*3a00*/  ULEA UR8, UR8, UR4, 0x18 ;  /* 0x0000000408087291 */ /* 0x004fe4000f8ec0ff */
[----:B------:R-:W-:-:S07]  /*3a10*/  ULEA UR4, UR18, UR13, 0x3 ;  /* 0x0000000d12047291 */ /* 0x000fce000f8e18ff */
[----:B------:R2:W-:Y:S02]  /*3a20*/  @P0 STS.U8 [UR8+0x1c], R0 ;  /* 0x00001c00ff000988 */ /* 0x0005e40008000008 */
[----:B------:R-:W4:Y:S02]  /*3a30*/  SYNCS.PHASECHK.TRANS64.TRYWAIT P0, [UR4], R2 ;  /* 0x00000002ff0075a7 */ /* 0x000f240008001104 */
[----:B--2-4-:R-:W-:Y:S05]  /*3a40*/  @!P0 BRA `(.L_x_68) ;  /* 0x0000003000ec8947 */ /* 0x014fea0003800000 */
.L_x_125:
[----:B------:R-:W-:-:S04]  /*3a50*/  UIADD3 UR4, UPT, UPT, UR18, 0x1, URZ ;  /* 0x0000000112047890 */ /* 0x000fc8000fffe0ff */
[----:B------:R-:W-:-:S04]  /*3a60*/  UISETP.NE.AND UP0, UPT, UR4, 0x4, UPT ;  /* 0x000000040400788c */ /* 0x000fc8000bf05270 */
[----:B------:R-:W-:Y:S02]  /*3a70*/  USEL UR6, URZ, 0x1, UP0 ;  /* 0x00000001ff067887 */ /* 0x000fe40008000000 */
[----:B------:R-:W-:-:S04]  /*3a80*/  USEL UR4, UR4, URZ, UP0 ;  /* 0x000000ff04047287 */ /* 0x000fc80008000000 */
[----:B-1----:R-:W-:Y:S01]  /*3a90*/  ULEA UR5, UR4, UR13, 0x3 ;  /* 0x0000000d04057291 */ /* 0x002fe2000f8e18ff */
[----:B--2---:R-:W-:-:S04]  /*3aa0*/  LOP3.LUT R2, R11, UR6, RZ, 0x3c, !PT ;  /* 0x000000060b027c12 */ /* 0x004fc8000f8e3cff */
[----:B------:R-:W-:-:S04]  /*3ab0*/  SHF.L.U32 R3, R2, 0x1f, RZ ;  /* 0x0000001f02037819 */ /* 0x000fc800000006ff */
[----:B------:R-:W1:Y:S02]  /*3ac0*/  SYNCS.PHASECHK.TRANS64.TRYWAIT P0, [UR5], R3 ;  /* 0x00000003ff0075a7 */ /* 0x000e640008001105 */
[----:B-1----:R-:W-:Y:S05]  /*3ad0*/  @!P0 BRA `(.L_x_69) ;  /* 0x0000003000e08947 */ /* 0x002fea0003800000 */
.L_x_127:
        /* <DEDUP_REMOVED lines=9> */
.L_x_129:
[----:B------:R-:W-:-:S04]  /*3b70*/  UIADD3 UR4, UPT, UPT, UR4, 0x1, URZ ;  /* 0x0000000104047890 */ /* 0x000fc8000fffe0ff */
[----:B------:R-:W-:-:S04]  /*3b80*/  UISETP.NE.AND UP0, UPT, UR4, 0x4, UPT ;  /* 0x000000040400788c */ /* 0x000fc8000bf05270 */
[----:B------:R-:W-:Y:S02]  /*3b90*/  USEL UR5, URZ, 0x1, UP0 ;  /* 0x00000001ff057887 */ /* 0x000fe40008000000 */
[----:B------:R-:W-:-:S04]  /*3ba0*/  USEL UR4, UR4, URZ, UP0 ;  /* 0x000000ff04047287 */ /* 0x000fc80008000000 */
[----:B------:R-:W-:Y:S01]  /*3bb0*/  ULEA UR4, UR4, UR13, 0x3 ;  /* 0x0000000d04047291 */ /* 0x000fe2000f8e18ff */
[----:B------:R-:W-:-:S04]  /*3bc0*/  LOP3.LUT R2, R2, UR5, RZ, 0x3c, !PT ;  /* 0x0000000502027c12 */ /* 0x000fc8000f8e3cff */
[----:B------:R-:W-:-:S04]  /*3bd0*/  SHF.L.U32 R2, R2, 0x1f, RZ ;  /* 0x0000001f02027819 */ /* 0x000fc800000006ff */
[----:B------:R-:W2:Y:S02]  /*3be0*/  SYNCS.PHASECHK.TRANS64.TRYWAIT P0, [UR4], R2 ;  /* 0x00000002ff0075a7 */ /* 0x000ea40008001104 */
[----:B--2---:R-:W-:Y:S05]  /*3bf0*/  @!P0 BRA `(.L_x_71) ;  /* 0x0000003000c88947 */ /* 0x004fea0003800000 */
.L_x_131:
[----:B------:R-:W-:Y:S01]  /*3c00*/  NOP ;  /* 0x0000000000007918 */ /* 0x000fe20000000000 */
[----:B-1----:R-:W1:Y:S01]  /*3c10*/  LDS R0, [UR8+0x14] ;  /* 0x00001408ff007984 */ /* 0x002e620008000800 */
[----:B------:R-:W-:Y:S01]  /*3c20*/  ULOP3.LUT UR4, UR24, 0xffff, URZ, 0xc0, !UPT ;  /* 0x0000ffff18047892 */ /* 0x000fe2000f8ec0ff */
[----:B------:R-:W-:Y:S01]  /*3c30*/  UMOV UR5, 0xffff ;  /* 0x0000ffff00057882 */ /* 0x000fe20000000000 */
[----:B------:R-:W-:Y:S02]  /*3c40*/  UMOV UR6, 0x1 ;  /* 0x0000000100067882 */ /* 0x000fe40000000000 */
[----:B------:R-:W-:-:S04]  /*3c50*/  USHF.R.U32.HI UR4, URZ, 0x5, UR4 ;  /* 0x00000005ff047899 */ /* 0x000fc80008011604 */
[----:B------:R-:W-:Y:S02]  /*3c60*/  USHF.L.U32 UR5, UR5, UR4, URZ ;  /* 0x0000000405057299 */ /* 0x000fe400080006ff */
[----:B------:R-:W-:-:S04]  /*3c70*/  USHF.L.U32 UR4, UR6, UR4, URZ ;  /* 0x0000000406047299 */ /* 0x000fc800080006ff */
[----:B-1----:R-:W-:-:S04]  /*3c80*/  LOP3.LUT R0, R0, UR5, RZ, 0xc0, !PT ;  /* 0x0000000500007c12 */ /* 0x002fc8000f8ec0ff */
[----:B------:R-:W-:-:S13]  /*3c90*/  ISETP.NE.AND P0, PT, R0, UR5, PT ;  /* 0x0000000500007c0c */ /* 0x000fda000bf05270 */
[----:B------:R-:W-:Y:S05]  /*3ca0*/  @P0 BRA `(.L_x_72) ;  /* 0x0000000000580947 */ /* 0x000fea0003800000 */
[----:B------:R-:W1:Y:S02]  /*3cb0*/  LDS R0, [UR8+0x18] ;  /* 0x00001808ff007984 */ /* 0x000e640008000800 */
[----:B-1----:R-:W-:-:S04]  /*3cc0*/  LOP3.LUT R0, R0, UR4, RZ, 0xc0, !PT ;  /* 0x0000000400007c12 */ /* 0x002fc8000f8ec0ff */
[----:B------:R-:W-:-:S13]  /*3cd0*/  ISETP.NE.AND P0, PT, R0, UR4, PT ;  /* 0x0000000400007c0c */ /* 0x000fda000bf05270 */
[----:B------:R-:W-:Y:S05]  /*3ce0*/  @P0 BRA `(.L_x_73) ;  /* 0x00000000003c0947 */ /* 0x000fea0003800000 */
[----:B------:R-:W1:Y:S01]  /*3cf0*/  S2R R2, SR_LANEID ;  /* 0x0000000000027919 */ /* 0x000e620000000000 */
[----:B------:R-:W-:-:S06]  /*3d00*/  ULOP3.LUT UR5, URZ, UR5, URZ, 0x33, !UPT ;  /* 0x00000005ff057292 */ /* 0x000fcc000f8e33ff */
[----:B------:R-:W-:-:S04]  /*3d10*/  IMAD.U32 R0, RZ, RZ, UR5 ;  /* 0x00000005ff007e24 */ /* 0x000fc8000f8e00ff */
[----:B------:R2:W4:Y:S02]  /*3d20*/  REDUX UR7, R0 ;  /* 0x00000000000773c4 */ /* 0x0005240000000000 */
[----:B------:R1:W-:Y:S01]  /*3d30*/  UTCATOMSWS.AND URZ, UR5 ;  /* 0x0000000500ff79e3 */ /* 0x0003e20008000000 */
[----:B--2---:R-:W-:Y:S01]  /*3d40*/  LOP3.LUT R0, RZ, UR4, RZ, 0x33, !PT ;  /* 0x00000004ff007c12 */ /* 0x004fe2000f8e33ff */
[----:B------:R-:W-:Y:S02]  /*3d50*/  VOTEU.ANY UR4, UPT, PT ;  /* 0x0000000000047886 */ /* 0x000fe400038e0100 */
[----:B------:R-:W-:Y:S02]  /*3d60*/  UFLO.U32 UR4, UR4 ;  /* 0x00000004000472bd */ /* 0x000fe400080e0000 */
[----:B------:R-:W2:Y:S04]  /*3d70*/  REDUX UR6, R0 ;  /* 0x00000000000673c4 */ /* 0x000ea80000000000 */
[----:B-1----:R-:W-:-:S02]  /*3d80*/  ISETP.EQ.U32.AND P0, PT, R2, UR4, PT ;  /* 0x0000000402007c0c */ /* 0x002fc4000bf02070 */
[----:B----4-:R-:W-:-:S11]  /*3d90*/  MOV R2, UR7 ;  /* 0x0000000700027c02 */ /* 0x010fd60008000f00 */
[----:B------:R1:W-:Y:S01]  /*3da0*/  @P0 ATOMS.AND RZ, [UR8+0x14], R2 ;  /* 0x00001402ffff098c */ /* 0x0003e2000a800008 */
[----:B--2---:R-:W-:-:S05]  /*3db0*/  IMAD.U32 R0, RZ, RZ, UR6 ;  /* 0x00000006ff007e24 */ /* 0x004fca000f8e00ff */
[----:B------:R1:W-:Y:S01]  /*3dc0*/  @P0 ATOMS.AND RZ, [UR8+0x18], R0 ;  /* 0x00001800ffff098c */ /* 0x0003e2000a800008 */
[----:B------:R-:W-:Y:S05]  /*3dd0*/  BRA `(.L_x_74) ;  /* 0x0000000000147947 */ /* 0x000fea0003800000 */
.L_x_73:
[----:B------:R-:W-:Y:S02]  /*3de0*/  MOV R2, 0x3e00 ;  /* 0x00003e0000027802 */ /* 0x000fe40000000f00 */
[----:B---3-5:R-:W-:Y:S05]  /*3df0*/  CALL.REL.NOINC `($__internal_0_$__cuda_sm10x_tcgen05_guardrail_trap_col_being_dealloced_not_returned_by_alloc) ;  /* 0x0000003000e47944 */ /* 0x028fea0003c00000 */
[----:B------:R-:W-:Y:S05]  /*3e00*/  BRA `(.L_x_74) ;  /* 0x0000000000087947 */ /* 0x000fea0003800000 */
.L_x_72:
[----:B------:R-:W-:Y:S02]  /*3e10*/  MOV R2, 0x3e30 ;  /* 0x00003e3000027802 */ /* 0x000fe40000000f00 */
[----:B---3-5:R-:W-:Y:S05]  /*3e20*/  CALL.REL.NOINC `($__internal_2_$__cuda_sm10x_tcgen05_guardrail_trap_unallocated_columns_being_dealloced) ;  /* 0x0000003000f07944 */ /* 0x028fea0003c00000 */
.L_x_74:
[----:B------:R-:W-:Y:S01]  /*3e30*/  NOP ;  /* 0x0000000000007918 */ /* 0x000fe20000000000 */
[----:B------:R-:W-:Y:S05]  /*3e40*/  EXIT ;  /* 0x000000000000794d */ /* 0x000fea0003800000 */
.L_x_56:
[----:B------:R-:W-:-:S09]  /*3e50*/  UISETP.NE.OR UP0, UPT, UR22, 0x3, !UP3 ;  /* 0x000000031600788c */ /* 0x000fd2000df05670 */
[----:B------:R-:W-:Y:S05]  /*3e60*/  BRA.U UP0, `(.L_x_75) ;  /* 0x0000000d00087547 */ /* 0x000fea000b800000 */
[----:B------:R-:W2:Y:S01]  /*3e70*/  LDCU UR26, c[0x0][0x370] ;  /* 0x00006e00ff1a77ac */ /* 0x000ea20008000800 */
[----:B------:R-:W3:Y:S01]  /*3e80*/  LDC.64 R16, c[0x0][0x348] ;  /* 0x0000d200ff107b82 */ /* 0x000ee20000000a00 */
[----:B------:R-:W-:Y:S02]  /*3e90*/  HFMA2 R13, -RZ, RZ, 0, 0 ;  /* 0x00000000ff0d7431 */ /* 0x000fe400000001ff */
[----:B------:R-:W-:Y:S01]  /*3ea0*/  IMAD.MOV.U32 R15, RZ, RZ, 0x1 ;  /* 0x00000001ff0f7424 */ /* 0x000fe200078e00ff */
[----:B------:R-:W2:Y:S01]  /*3eb0*/  LDCU.128 UR28, c[0x0][0xb10] ;  /* 0x00016200ff1c77ac */ /* 0x000ea20008000c00 */
[----:B------:R-:W-:Y:S01]  /*3ec0*/  IMAD.MOV.U32 R14, RZ, RZ, RZ ;  /* 0x000000ffff0e7224 */ /* 0x000fe200078e00ff */
[----:B------:R-:W-:Y:S01]  /*3ed0*/  MOV R7, 0x1000 ;  /* 0x0000100000077802 */ /* 0x000fe20000000f00 */
[----:B------:R-:W4:Y:S01]  /*3ee0*/  LDCU UR25, c[0x0][0x374] ;  /* 0x00006e80ff1977ac */ /* 0x000f220008000800 */
[----:B------:R-:W1:Y:S01]  /*3ef0*/  LDC.64 R2, c[0x0][0x888] ;  /* 0x00022200ff027b82 */ /* 0x000e620000000a00 */
[----:B------:R-:W4:Y:S01]  /*3f00*/  LDCU UR16, c[0x0][0xb0c] ;  /* 0x00016180ff1077ac */ /* 0x000f220008000800 */
[----:B------:R-:W3:Y:S06]  /*3f10*/  LDCU UR35, c[0x0][0xb20] ;  /* 0x00016400ff2377ac */ /* 0x000eec0008000800 */
[----:B------:R-:W1:Y:S01]  /*3f20*/  LDC.64 R4, c[0x0][0x890] ;  /* 0x00022400ff047b82 */ /* 0x000e620000000a00 */
[----:B------:R-:W3:Y:S01]  /*3f30*/  LDCU UR4, c[0x0][0xb30] ;  /* 0x00016600ff0477ac */ /* 0x000ee20008000800 */
[----:B------:R-:W-:Y:S01]  /*3f40*/  UMOV UR17, 0x400 ;  /* 0x0000040000117882 */ /* 0x000fe20000000000 */
[----:B--2---:R-:W-:-:S02]  /*3f50*/  UIMAD.WIDE.U32 UR32, UR26, UR28, URZ ;  /* 0x0000001c1a2072a5 */ /* 0x004fc4000f8e00ff */
[----:B----4-:R-:W-:Y:S02]  /*3f60*/  UIMAD.WIDE.U32 UR6, UR25, UR31, URZ ;  /* 0x0000001f190672a5 */ /* 0x010fe4000f8e00ff */
[----:B------:R-:W-:Y:S02]  /*3f70*/  ULEA UR17, UR48, UR17, 0x18 ;  /* 0x0000001130117291 */ /* 0x000fe4000f8ec0ff */
[----:B------:R-:W-:Y:S02]  /*3f80*/  UPLOP3.LUT UP3, UPT, UPT, UPT, UPT, 0x40, 0x4 ;  /* 0x000000000004789c */ /* 0x000fe40003f6e870 */
[----:B------:R-:W-:Y:S01]  /*3f90*/  UIADD3 UR5, UPT, UPT, UR17, 0x50, URZ ;  /* 0x0000005011057890 */ /* 0x000fe2000fffe0ff */
[----:B------:R-:W-:Y:S01]  /*3fa0*/  UMOV UR32, UR33 ;  /* 0x0000002100207c82 */ /* 0x000fe20008000000 */
[----:B------:R-:W-:Y:S01]  /*3fb0*/  UMOV UR27, UR7 ;  /* 0x00000007001b7c82 */ /* 0x000fe20008000000 */
[----:B------:R-:W-:Y:S02]  /*3fc0*/  UISETP.GE.AND UP0, UPT, UR40, 0x1, UPT ;  /* 0x000000012800788c */ /* 0x000fe4000bf06270 */
[----:B------:R-:W-:Y:S01]  /*3fd0*/  UISETP.NE.AND UP4, UPT, UR40, 0x1, UPT ;  /* 0x000000012800788c */ /* 0x000fe2000bf85270 */
[----:B------:R-:W2:Y:S01]  /*3fe0*/  LDCU.64 UR14, c[0x0][0xb28] ;  /* 0x00016500ff0e77ac */ /* 0x000ea20008000a00 */
[----:B------:R-:W-:-:S02]  /*3ff0*/  UISETP.NE.AND UP6, UPT, UR16, 0x1, UPT ;  /* 0x000000011000788c */ /* 0x000fc4000bfc5270 */
[----:B------:R-:W-:Y:S02]  /*4000*/  UISETP.NE.AND UP5, UPT, UR30, 0x1, UPT ;  /* 0x000000011e00788c */ /* 0x000fe4000bfa5270 */
[----:B------:R-:W-:Y:S02]  /*4010*/  UPRMT UR48, UR48, 0x654, UR5 ;  /* 0x0000065430307896 */ /* 0x000fe40008000005 */
[----:B------:R-:W-:Y:S02]  /*4020*/  USHF.R.U32.HI UR32, URZ, UR29, UR32 ;  /* 0x0000001dff207299 */ /* 0x000fe40008011620 */
[----:B---3--:R-:W-:Y:S02]  /*4030*/  USHF.R.U32.HI UR27, URZ, UR35, UR27 ;  /* 0x00000023ff1b7299 */ /* 0x008fe4000801161b */
[----:B------:R-:W-:-:S11]  /*4040*/  UISETP.NE.AND UP2, UPT, UR4, 0x1, UPT ;  /* 0x000000010400788c */ /* 0x000fd6000bf45270 */
.L_x_83:
[C---:B------:R-:W-:Y:S02]  /*4050*/  LEA R12, R14.reuse, UR17, 0x3 ;  /* 0x000000110e0c7c11 */ /* 0x040fe4000f8e18ff */
[----:B------:R-:W-:Y:S02]  /*4060*/  SHF.L.U32 R0, R13, 0x1f, RZ ;  /* 0x0000001f0d007819 */ /* 0x000fe400000006ff */
[----:B------:R-:W-:Y:S02]  /*4070*/  LEA R8, R14, UR17, 0x4 ;  /* 0x000000110e087c11 */ /* 0x000fe4000f8e20ff */
[----:B---3--:R-:W3:Y:S02]  /*4080*/  SYNCS.PHASECHK.TRANS64.TRYWAIT P0, [R12+URZ+0x70], R0 ;  /* 0x000070000c0075a7 */ /* 0x008ee400080011ff */
[----:B---3--:R-:W-:Y:S05]  /*4090*/  @!P0 BRA `(.L_x_76) ;  /* 0x0000002c00b88947 */ /* 0x008fea0003800000 */
.L_x_132:
[----:B------:R-:W4:Y:S01]  /*40a0*/  LDS.128 R8, [R8+0x100] ;  /* 0x0001000008087984 */ /* 0x000f220000000c00 */
[----:B------:R-:W-:Y:S01]  /*40b0*/  UISETP.GE.AND UP0, UPT, UR40, 0x1, UPT ;  /* 0x000000012800788c */ /* 0x000fe2000bf06270 */
[----:B------:R-:W-:Y:S01]  /*40c0*/  @!PT LDS RZ, [RZ] ;  /* 0x00000000fffff984 */ /* 0x000fe20000000800 */
[----:B------:R-:W-:Y:S01]  /*40d0*/  @!PT LDS RZ, [RZ] ;  /* 0x00000000fffff984 */ /* 0x000fe20000000800 */
[----:B------:R-:W-:Y:S01]  /*40e0*/  @!PT LDS RZ, [RZ] ;  /* 0x00000000fffff984 */ /* 0x000fe20000000800 */
[----:B------:R-:W-:Y:S01]  /*40f0*/  @!PT LDS RZ, [RZ] ;  /* 0x00000000fffff984 */ /* 0x000fe20000000800 */
[----:B------:R1:W-:Y:S06]  /*4100*/  MEMBAR.ALL.CTA ;  /* 0x0000000000007992 */ /* 0x0003ec0000008000 */
[----:B-1----:R-:W1:Y:S01]  /*4110*/  FENCE.VIEW.ASYNC.S ;  /* 0x00000000000073c6 */ /* 0x002e620000000000 */
[----:B----4-:R-:W-:Y:S11]  /*4120*/  LOP3.LUT P0, RZ, R10, 0x1, RZ, 0xc0, !PT ;  /* 0x000000010aff7812 */ /* 0x010ff6000780c0ff */
[----:B------:R-:W-:Y:S02]  /*4130*/  @!UPT UIADD3 URZ, UPT, UPT, URZ, URZ, URZ ;  /* 0x000000fffffff290 */ /* 0x000fe4000fffe0ff */
[----:B-1----:R-:W-:Y:S01]  /*4140*/  VOTEU.ANY UP1, P0 ;  /* 0x0000000000ff7886 */ /* 0x002fe20000020100 */
[----:B------:R-:W-:Y:S11]  /*4150*/  PLOP3.LUT P0, PT, PT, PT, UP1, 0x80, 0x8 ;  /* 0x000000000008781c */ /* 0x000ff60003f0f018 */
[----:B------:R-:W-:Y:S02]  /*4160*/  @!UPT UIADD3 URZ, UPT, UPT, URZ, URZ, URZ ;  /* 0x000000fffffff290 */ /* 0x000fe4000fffe0ff */
[----:B---3--:R-:W-:Y:S02]  /*4170*/  @P0 SHF.R.U32.HI R0, RZ, 0x10, R9 ;  /* 0x00000010ff000819 */ /* 0x008fe40000011609 */
[----:B------:R-:W-:Y:S02]  /*4180*/  @P0 MOV R6, R8 ;  /* 0x0000000800060202 */ /* 0x000fe40000000f00 */
[----:B------:R-:W-:Y:S01]  /*4190*/  @P0 R2UR UR4, R0 ;  /* 0x00000000000402ca */ /* 0x000fe200000e0000 */
[----:B------:R-:W-:Y:S01]  /*41a0*/  VIADD R0, R12, 0x80 ;  /* 0x000000800c007836 */ /* 0x000fe20000000000 */
[----:B------:R-:W-:Y:S02]  /*41b0*/  @P0 LOP3.LUT R8, R9, 0xffff, RZ, 0xc0, !PT ;  /* 0x0000ffff09080812 */ /* 0x000fe400078ec0ff */
[----:B------:R-:W-:Y:S02]  /*41c0*/  @P0 R2UR UR6, R6 ;  /* 0x00000000060602ca */ /* 0x000fe400000e0000 */
[----:B------:R-:W-:Y:S02]  /*41d0*/  PRMT R0, RZ, 0x654, R0 ;  /* 0x00000654ff007816 */ /* 0x000fe40000000000 */
[----:B------:R-:W-:Y:S02]  /*41e0*/  @P0 R2UR UR5, R8 ;  /* 0x00000000080502ca */ /* 0x000fe400000e0000 */
[----:B------:R1:W-:Y:S03]  /*41f0*/  SYNCS.ARRIVE.TRANS64.RED.A1T0 RZ, [R0+URZ], RZ ;  /* 0x000000ff00ff79a7 */ /* 0x0003e600081004ff */
[----:B------:R-:W-:Y:S04]  /*4200*/  @UP1 UMOV UR24, UR4 ;  /* 0x0000000400181c82 */ /* 0x000fe80008000000 */
[----:B------:R-:W-:Y:S04]  /*4210*/  @UP1 UMOV UR13, UR6 ;  /* 0x00000006000d1c82 */ /* 0x000fe80008000000 */
[----:B------:R-:W-:Y:S01]  /*4220*/  @UP1 UMOV UR7, UR5 ;  /* 0x0000000500071c82 */ /* 0x000fe20008000000 */
[----:B------:R-:W-:Y:S05]  /*4230*/  BRA.U !UP0, `(.L_x_77) ;  /* 0x0000000108a47547 */ /* 0x000fea000b800000 */
[----:B------:R-:W-:Y:S02]  /*4240*/  UIMAD.WIDE.U32 UR10, UR7, UR31, URZ ;  /* 0x0000001f070a72a5 */ /* 0x000fe4000f8e00ff */
[----:B------:R-:W-:Y:S02]  /*4250*/  UIMAD.WIDE.U32 UR18, UR13, UR28, URZ ;  /* 0x0000001c0d1272a5 */ /* 0x000fe4000f8e00ff */
[----:B------:R-:W-:Y:S02]  /*4260*/  USEL UR4, UR25, UR27, !UP5 ;  /* 0x0000001b19047287 */ /* 0x000fe4000e800000 */
[----:B------:R-:W-:Y:S02]  /*4270*/  USEL UR8, UR26, UR32, !UP6 ;  /* 0x000000201a087287 */ /* 0x000fe4000f000000 */
[----:B--2---:R-:W-:Y:S02]  /*4280*/  UIMAD.WIDE.U32 UR20, UR4, UR14, URZ ;  /* 0x0000000e041472a5 */ /* 0x004fe4000f8e00ff */
[----:B------:R-:W-:Y:S01]  /*4290*/  UIMAD.WIDE.U32 UR22, UR8, UR14, URZ ;  /* 0x0000000e081672a5 */ /* 0x000fe2000f8e00ff */
[----:B------:R-:W-:Y:S02]  /*42a0*/  UMOV UR5, UR11 ;  /* 0x0000000b00057c82 */ /* 0x000fe40008000000 */
[----:B------:R-:W-:Y:S03]  /*42b0*/  USHF.R.U32.HI UR6, URZ, UR35, UR5 ;  /* 0x00000023ff067299 */ /* 0x000fe60008011605 */
[----:B------:R-:W-:Y:S01]  /*42c0*/  UMOV UR5, UR19 ;  /* 0x0000001300057c82 */ /* 0x000fe20008000000 */
[----:B------:R-:W-:Y:S02]  /*42d0*/  USEL UR6, UR7, UR6, !UP5 ;  /* 0x0000000607067287 */ /* 0x000fe4000e800000 */
[----:B------:R-:W-:Y:S02]  /*42e0*/  USHF.R.U32.HI UR9, URZ, UR29, UR5 ;  /* 0x0000001dff097299 */ /* 0x000fe40008011605 */
[----:B------:R-:W-:Y:S01]  /*42f0*/  UIMAD.WIDE.U32 UR10, UR6, UR14, URZ ;  /* 0x0000000e060a72a5 */ /* 0x000fe2000f8e00ff */
[----:B------:R-:W-:Y:S02]  /*4300*/  UMOV UR5, UR21 ;  /* 0x0000001500057c82 */ /* 0x000fe40008000000 */
[----:B------:R-:W-:Y:S03]  /*4310*/  @UP4 USHF.R.U32.HI UR4, URZ, UR15, UR5 ;  /* 0x0000000fff044299 */ /* 0x000fe60008011605 */
[----:B------:R-:W-:Y:S01]  /*4320*/  UMOV UR5, UR23 ;  /* 0x0000001700057c82 */ /* 0x000fe20008000000 */
[----:B------:R-:W-:Y:S02]  /*4330*/  UIMAD UR4, UR40, UR4, URZ ;  /* 0x00000004280472a4 */ /* 0x000fe4000f8e02ff */
[----:B------:R-:W-:Y:S02]  /*4340*/  @UP4 USHF.R.U32.HI UR8, URZ, UR15, UR5 ;  /* 0x0000000fff084299 */ /* 0x000fe40008011605 */
[----:B------:R-:W-:Y:S02]  /*4350*/  USEL UR5, UR13, UR9, !UP6 ;  /* 0x000000090d057287 */ /* 0x000fe4000f000000 */
[----:B------:R-:W-:Y:S02]  /*4360*/  UIMAD UR9, UR40, UR8, URZ ;  /* 0x00000008280972a4 */ /* 0x000fe4000f8e02ff */
[----:B------:R-:W-:Y:S03]  /*4370*/  UISETP.GE.AND UP0, UPT, UR6, UR4, UPT ;  /* 0x000000040600728c */ /* 0x000fe6000bf06270 */
[----:B------:R-:W-:Y:S01]  /*4380*/  UMOV UR4, UR11 ;  /* 0x0000000b00047c82 */ /* 0x000fe20008000000 */
[----:B------:R-:W-:Y:S02]  /*4390*/  UISETP.GE.OR UP0, UPT, UR5, UR9, UP0 ;  /* 0x000000090500728c */ /* 0x000fe40008706670 */
[----:B------:R-:W-:Y:S02]  /*43a0*/  USHF.R.U32.HI UR4, URZ, UR15, UR4 ;  /* 0x0000000fff047299 */ /* 0x000fe40008011604 */
[----:B------:R-:W-:Y:S02]  /*43b0*/  UIMAD.WIDE.U32 UR10, UR5, UR14, URZ ;  /* 0x0000000e050a72a5 */ /* 0x000fe4000f8e00ff */
[----:B------:R-:W-:Y:S04]  /*43c0*/  USEL UR12, UR6, UR4, !UP4 ;  /* 0x00000004060c7287 */ /* 0x000fe8000e000000 */
[----:B------:R-:W-:Y:S01]  /*43d0*/  UIADD3 UR9, UPT, UPT, -UR12, URZ, URZ ;  /* 0x000000ff0c097290 */ /* 0x000fe2000fffe1ff */
[----:B------:R-:W-:Y:S02]  /*43e0*/  @!UP0 UMOV UR4, UR11 ;  /* 0x0000000b00048c82 */ /* 0x000fe40008000000 */
[----:B------:R-:W-:Y:S02]  /*43f0*/  @!UP0 USHF.R.U32.HI UR4, URZ, UR15, UR4 ;  /* 0x0000000fff048299 */ /* 0x000fe40008011604 */
[----:B------:R-:W-:Y:S02]  /*4400*/  UIMAD UR9, UR40, UR9, UR6 ;  /* 0x00000009280972a4 */ /* 0x000fe4000f8e0206 */
[----:B------:R-:W-:Y:S04]  /*4410*/  @!UP0 USEL UR4, UR5, UR4, !UP4 ;  /* 0x0000000405048287 */ /* 0x000fe8000e000000 */
[----:B------:R-:W-:Y:S02]  /*4420*/  @!UP0 UIMAD UR9, UR8, UR9, UR4 ;  /* 0x00000009080982a4 */ /* 0x000fe4000f8e0204 */
[----:B------:R-:W-:Y:S02]  /*4430*/  @!UP0 UIADD3 UR10, UPT, UPT, UR12, -UR4, URZ ;  /* 0x800000040c0a8290 */ /* 0x000fe4000fffe0ff */
[----:B------:R-:W-:Y:S02]  /*4440*/  UIADD3 UR4, UPT, UPT, -UR5, URZ, URZ ;  /* 0x000000ff05047290 */ /* 0x000fe4000fffe1ff */
[----:B------:R-:W-:Y:S02]  /*4450*/  UIADD3 UR8, UPT, UPT, -UR6, URZ, URZ ;  /* 0x000000ff06087290 */ /* 0x000fe4000fffe1ff */
[----:B------:R-:W-:Y:S02]  /*4460*/  @!UP0 UIMAD UR6, UR10, UR40, UR5 ;  /* 0x000000280a0682a4 */ /* 0x000fe4000f8e0205 */
[----:B------:R-:W-:Y:S02]  /*4470*/  UIMAD UR13, UR16, UR4, UR13 ;  /* 0x00000004100d72a4 */ /* 0x000fe4000f8e020d */
[----:B------:R-:W-:Y:S01]  /*4480*/  UIMAD UR7, UR30, UR8, UR7 ;  /* 0x000000081e0772a4 */ /* 0x000fe2000f8e0207 */
[----:B------:R-:W-:Y:S02]  /*4490*/  @!UP0 UMOV UR5, UR9 ;  /* 0x0000000900058c82 */ /* 0x000fe40008000000 */
[----:B------:R-:W-:Y:S02]  /*44a0*/  UIMAD UR13, UR5, UR16, UR13 ;  /* 0x00000010050d72a4 */ /* 0x000fe4000f8e020d */
[----:B------:R-:W-:Y:S11]  /*44b0*/  UIMAD UR7, UR6, UR30, UR7 ;  /* 0x0000001e060772a4 */ /* 0x000ff6000f8e0207 */
[----:B------:R-:W-:Y:S01]  /*44c0*/  @!UPT UIADD3 URZ, UPT, UPT, URZ, URZ, URZ ;  /* 0x000000fffffff290 */ /* 0x000fe2000fffe0ff */
.L_x_77:
[----:B------:R-:W3:Y:S01]  /*44d0*/  @!UP2 LDCU.128 UR20, c[0x0][0xb10] ;  /* 0x00016200ff14a7ac */ /* 0x000ee20008000c00 */
[C---:B------:R-:W-:Y:S02]  /*44e0*/  ISETP.NE.U32.AND P1, PT, R4.reuse, RZ, PT ;  /* 0x000000ff0400720c */ /* 0x040fe40003f25070 */
[----:B------:R-:W-:Y:S02]  /*44f0*/  ISETP.NE.U32.AND P0, PT, R4, RZ, PT ;  /* 0x000000ff0400720c */ /* 0x000fe40003f05070 */
[C---:B------:R-:W-:Y:S02]  /*4500*/  ISETP.NE.AND.EX P1, PT, R5.reuse, RZ, PT, P1 ;  /* 0x000000ff0500720c */ /* 0x040fe40003f25310 */
[----:B------:R-:W-:Y:S01]  /*4510*/  ISETP.NE.AND.EX P0, PT, R5, RZ, PT, P0 ;  /* 0x000000ff0500720c */ /* 0x000fe20003f05300 */
[----:B------:R-:W4:Y:S01]  /*4520*/  @!UP2 LDCU UR5, c[0x0][0xb0c] ;  /* 0x00016180ff05a7ac */ /* 0x000f220008000800 */
[----:B------:R-:W-:Y:S01]  /*4530*/  SHF.L.U32 R6, R15, 0x1f, RZ ;  /* 0x0000001f0f067819 */ /* 0x000fe200000006ff */
[----:B---3--:R-:W-:Y:S07]  /*4540*/  UIMAD.WIDE.U32 UR8, UR13, UR20, URZ ;  /* 0x000000140d0872a5 */ /* 0x008fee000f8e00ff */
[----:B------:R-:W-:Y:S01]  /*4550*/  @!UP2 UMOV UR4, UR9 ;  /* 0x000000090004ac82 */ /* 0x000fe20008000000 */
[----:B----4-:R-:W-:Y:S02]  /*4560*/  @!UP2 UISETP.NE.AND UP0, UPT, UR5, 0x1, UPT ;  /* 0x000000010500a88c */ /* 0x010fe4000bf05270 */
[----:B------:R-:W-:Y:S02]  /*4570*/  @!UP2 USHF.R.U32.HI UR4, URZ, UR21, UR4 ;  /* 0x00000015ff04a299 */ /* 0x000fe40008011604 */
[----:B------:R-:W-:Y:S02]  /*4580*/  UIMAD.WIDE.U32 UR8, UR7, UR23, URZ ;  /* 0x00000017070872a5 */ /* 0x000fe4000f8e00ff */
[----:B------:R-:W-:Y:S02]  /*4590*/  @!UP2 USEL UR10, UR13, UR4, !UP0 ;  /* 0x000000040d0aa287 */ /* 0x000fe4000c000000 */
[----:B------:R-:W-:Y:S03]  /*45a0*/  @!UP2 UISETP.NE.AND UP0, UPT, UR22, 0x1, UPT ;  /* 0x000000011600a88c */ /* 0x000fe6000bf05270 */
[----:B------:R-:W-:Y:S02]  /*45b0*/  @!UP2 UMOV UR6, UR9 ;  /* 0x000000090006ac82 */ /* 0x000fe40008000000 */
[----:B------:R-:W3:Y:S02]  /*45c0*/  @!UP2 LDCU UR4, c[0x0][0xb20] ;  /* 0x00016400ff04a7ac */ /* 0x000ee40008000800 */
[----:B---3--:R-:W-:Y:S04]  /*45d0*/  @!UP2 USHF.R.U32.HI UR6, URZ, UR4, UR6 ;  /* 0x00000004ff06a299 */ /* 0x008fe80008011606 */
[----:B------:R-:W-:Y:S04]  /*45e0*/  @!UP2 USEL UR6, UR7, UR6, !UP0 ;  /* 0x000000060706a287 */ /* 0x000fe8000c000000 */
[----:B------:R-:W-:Y:S02]  /*45f0*/  @!UP2 UIADD3 UR4, UPT, UPT, -UR10, UR6, URZ ;  /* 0x000000060a04a290 */ /* 0x000fe4000fffe1ff */
[----:B------:R-:W-:Y:S02]  /*4600*/  @!UP2 UIADD3 UR6, UPT, UPT, UR10, -UR6, URZ ;  /* 0x800000060a06a290 */ /* 0x000fe4000fffe0ff */
[----:B------:R-:W-:Y:S02]  /*4610*/  @!UP2 UIMAD UR13, UR4, UR5, UR13 ;  /* 0x00000005040da2a4 */ /* 0x000fe4000f8e020d */
[----:B------:R-:W-:Y:S01]  /*4620*/  @!UP2 UIMAD UR7, UR6, UR22, UR7 ;  /* 0x000000160607a2a4 */ /* 0x000fe2000f8e0207 */
[----:B------:R-:W-:Y:S11]  /*4630*/  BRA.U UP3, `(.L_x_78) ;  /* 0x0000000103107547 */ /* 0x000ff6000b800000 */
[----:B------:R-:W-:Y:S04]  /*4640*/  MOV R8, UR34 ;  /* 0x0000002200087c02 */ /* 0x000fe80008000f00 */
[----:B------:R-:W-:Y:S04]  /*4650*/  SHF.L.U32 R8, R8, 0x1f, RZ ;  /* 0x0000001f08087819 */ /* 0x000fe800000006ff */
[----:B------:R-:W3:Y:S02]  /*4660*/  SYNCS.PHASECHK.TRANS64.TRYWAIT P2, [UR17+0x68], R8 ;  /* 0x00006808ff0075a7 */ /* 0x000ee40008041111 */
[----:B---3--:R-:W-:Y:S05]  /*4670*/  @!P2 BRA `(.L_x_79) ;  /* 0x000000280054a947 */ /* 0x008fea0003800000 */
.L_x_78:
[----:B------:R-:W-:Y:S05]  /*4680*/  @!P1 BRA `(.L_x_80) ;  /* 0x0000000000309947 */ /* 0x000fea0003800000 */
[----:B------:R-:W-:Y:S01]  /*4690*/  ISETP.NE.U32.AND P1, PT, R2, RZ, PT ;  /* 0x000000ff0200720c */ /* 0x000fe20003f25070 */
[----:B------:R-:W3:Y:S01]  /*46a0*/  LDCU.64 UR4, c[0x0][0x358] ;  /* 0x00006b00ff0477ac */ /* 0x000ee20008000a00 */
[----:B------:R-:W-:Y:S02]  /*46b0*/  IMAD.MOV.U32 R79, RZ, RZ, 0x1 ;  /* 0x00000001ff4f7424 */ /* 0x000fe400078e00ff */
[----:B------:R-:W-:Y:S11]  /*46c0*/  ISETP.NE.AND.EX P1, PT, R3, RZ, PT, P1 ;  /* 0x000000ff0300720c */ /* 0x000ff60003f25310 */
[----:B------:R-:W-:Y:S02]  /*46d0*/  @!UPT UIADD3 URZ, UPT, UPT, URZ, URZ, URZ ;  /* 0x000000fffffff290 */ /* 0x000fe4000fffe0ff */
[----:B-1----:R-:W1:Y:S01]  /*46e0*/  @P1 LDC.64 R8, c[0x0][0x888] ;  /* 0x00022200ff081b82 */ /* 0x002e620000000a00 */
[----:B------:R-:W-:Y:S04]  /*46f0*/  @P1 IMAD R0, R4, UR36, RZ ;  /* 0x0000002404001c24 */ /* 0x000fe8000f8e02ff */
[----:B-1----:R-:W-:Y:S04]  /*4700*/  @P1 IMAD.WIDE R8, R0, 0x4, R8 ;  /* 0x0000000400081825 */ /* 0x002fe800078e0208 */
[----:B------:R-:W-:Y:S01]  /*4710*/  HFMA2 R0, -RZ, RZ, 0, 5.9604644775390625e-08 ;  /* 0x00000001ff007431 */ /* 0x000fe200000001ff */
[----:B---3-5:R3:W5:Y:S04]  /*4720*/  @P1 LDG.E R39, desc[UR4][R8.64] ;  /* 0x0000000408271981 */ /* 0x028768000c1e1900 */
[----:B------:R-:W-:Y:S01]  /*4730*/  @!P1 PRMT R79, R0, 0x7610, R79 ;  /* 0x00007610004f9816 */ /* 0x000fe2000000004f */
[----:B---3--:R-:W4:Y:S06]  /*4740*/  @!P1 LDC R39, c[0x0][0x880] ;  /* 0x00022000ff279b82 */ /* 0x008f2c0000000800 */
.L_x_80:
[----:B----45:R-:W-:Y:S01]  /*4750*/  @!P0 FSETP.EQ.AND P1, PT, R39, RZ, PT ;  /* 0x000000ff2700820b */ /* 0x030fe20003f22000 */
[----:B------:R-:W-:Y:S01]  /*4760*/  @!UPT UIADD3 URZ, UPT, UPT, URZ, URZ, URZ ;  /* 0x000000fffffff290 */ /* 0x000fe2000fffe0ff */
[----:B------:R-:W-:Y:S11]  /*4770*/  @!P0 BRA `(.L_x_81) ;  /* 0x0000000000188947 */ /* 0x000ff60003800000 */
[----:B------:R-:W-:Y:S02]  /*4780*/  LOP3.LUT P0, RZ, R79, 0xff, RZ, 0xc0, !PT ;  /* 0x000000ff4fff7812 */ /* 0x000fe4000780c0ff */
[----:B------:R-:W-:Y:S04]  /*4790*/  ISETP.NE.U32.AND P1, PT, R2, RZ, PT ;  /* 0x000000ff0200720c */ /* 0x000fe80003f25070 */
[----:B------:R-:W-:Y:S04]  /*47a0*/  ISETP.NE.AND.EX P1, PT, R3, RZ, PT, P1 ;  /* 0x000000ff0300720c */ /* 0x000fe80003f25310 */
[----:B------:R-:W-:Y:S03]  /*47b0*/  PLOP3.LUT P1, PT, P1, PT, PT, 0x8, 0x80 ;  /* 0x000000000080781c */ /* 0x000fe60000f2e170 */
[----:B------:R-:W-:Y:S11]  /*47c0*/  @P0 FSETP.EQ.AND P1, PT, R39, RZ, PT ;  /* 0x000000ff2700020b */ /* 0x000ff60003f22000 */
[----:B------:R-:W-:Y:S02]  /*47d0*/  @!UPT UIADD3 URZ, UPT, UPT, URZ, URZ, URZ ;  /* 0x000000fffffff290 */ /* 0x000fe4000fffe0ff */
.L_x_81:
[----:B------:R-:W3:Y:S01]  /*47e0*/  SYNCS.PHASECHK.TRANS64.TRYWAIT P0, [UR17+0x58], R6 ;  /* 0x00005806ff0075a7 */ /* 0x000ee20008001111 */
[----:B------:R-:W-:Y:S02]  /*47f0*/  ELECT P2, URZ, PT ;  /* 0x0000000000ff782f */ /* 0x000fe40003840000 */
[----:B------:R-:W-:Y:S01]  /*4800*/  IADD3 R14, PT, PT, R14, 0x1, RZ ;  /* 0x000000010e0e7810 */ /* 0x000fe20007ffe0ff */
[----:B---3--:R-:W-:Y:S10]  /*4810*/  @!P0 BRA `(.L_x_82) ;  /* 0x0000002800048947 */ /* 0x008ff40003800000 */
.L_x_135:
[----:B------:R-:W-:Y:S01]  /*4820*/  PLOP3.LUT P1, PT, P1, P2, PT, 0xf2, 0x2f ;  /* 0x00000000002f781c */ /* 0x000fe20000f25e72 */
[----:B------:R-:W-:Y:S01]  /*4830*/  UMOV UR18, 0x0 ;  /* 0x0000000000127882 */ /* 0x000fe20000000000 */
[----:B------:R-:W-:Y:S01]  /*4840*/  UMOV UR19, 0x10000000 ;  /* 0x1000000000137882 */ /* 0x000fe20000000000 */
[----:B------:R-:W-:Y:S01]  /*4850*/  UMOV UR12, UR36 ;  /* 0x00000024000c7c82 */ /* 0x000fe20008000000 */
[----:B------:R-:W-:Y:S01]  /*4860*/  LOP3.LUT R15, R15, 0x1, RZ, 0x3c, !PT ;  /* 0x000000010f0f7812 */ /* 0x000fe200078e3cff */
[----:B------:R-:W-:Y:S01]  /*4870*/  UPLOP3.LUT UP3, UPT, UPT, UPT, UPT, 0x80, 0x8 ;  /* 0x000000000008789c */ /* 0x000fe20003f6f070 */
[----:B------:R-:W-:Y:S07]  /*4880*/  UMOV UR36, UR24 ;  /* 0x0000001800247c82 */ /* 0x000fee0008000000 */
[----:B-1----:R-:W-:Y:S01]  /*4890*/  @!P1 IADD3 R6, P0, PT, R16, 0x580, RZ ;  /* 0x0000058010069810 */ /* 0x002fe20007f1e0ff */
[----:B------:R-:W-:Y:S03]  /*48a0*/  VOTEU.ALL UP0, P1 ;  /* 0x0000000000ff7886 */ /* 0x000fe60000800000 */
[----:B------:R-:W-:Y:S01]  /*48b0*/  @!P1 R2UR UR5, R6 ;  /* 0x00000000060592ca */ /* 0x000fe200000e0000 */
[----:B------:R-:W-:Y:S01]  /*48c0*/  @!P1 IMAD.X R0, RZ, RZ, R17, P0 ;  /* 0x000000ffff009224 */ /* 0x000fe200000e0611 */
[----:B------:R-:W-:Y:S01]  /*48d0*/  @!UP0 USHF.L.U32 UR10, UR45, 0x6, URZ ;  /* 0x000000062d0a8899 */ /* 0x000fe200080006ff */
[----:B------:R-:W-:Y:S01]  /*48e0*/  ISETP.NE.AND P0, PT, R14, 0x2, PT ;  /* 0x000000020e00780c */ /* 0x000fe20003f05270 */
[----:B------:R-:W-:Y:S02]  /*48f0*/  @!UP0 USHF.L.U32 UR11, UR46, 0x6, URZ ;  /* 0x000000062e0b8899 */ /* 0x000fe400080006ff */
[----:B------:R-:W-:Y:S01]  /*4900*/  @!P1 R2UR UR4, R0 ;  /* 0x00000000000492ca */ /* 0x000fe200000e0000 */
[----:B------:R-:W-:Y:S01]  /*4910*/  @!UP0 UIADD3 UR8, UPT, UPT, UR17, 0x200, URZ ;  /* 0x0000020011088890 */ /* 0x000fe2000fffe0ff */
[----:B------:R-:W-:Y:S01]  /*4920*/  SEL R0, RZ, 0x1, P0 ;  /* 0x00000001ff007807 */ /* 0x000fe20000000000 */
[----:B------:R-:W-:Y:S01]  /*4930*/  @!UP0 UIADD3 UR9, UPT, UPT, UR17, 0x50, URZ ;  /* 0x0000005011098890 */ /* 0x000fe2000fffe0ff */
[----:B------:R-:W-:Y:S01]  /*4940*/  SEL R14, R14, RZ, P0 ;  /* 0x000000ff0e0e7207 */ /* 0x000fe20000000000 */
[----:B------:R-:W-:Y:S01]  /*4950*/  VOTEU.ALL UP0, P1 ;  /* 0x0000000000ff7886 */ /* 0x000fe20000800000 */
[----:B------:R-:W-:Y:S01]  /*4960*/  LOP3.LUT R13, R13, R0, RZ, 0x3c, !PT ;  /* 0x000000000d0d7212 */ /* 0x000fe200078e3cff */
[----:B------:R-:W-:Y:S01]  /*4970*/  IMAD.U32 R8, RZ, RZ, UR5 ;  /* 0x00000005ff087e24 */ /* 0x000fe2000f8e00ff */
[----:B------:R-:W-:Y:S02]  /*4980*/  UIADD3 UR45, UPT, UPT, UR7, UR60, URZ ;  /* 0x0000003c072d7290 */ /* 0x000fe4000fffe0ff */
[----:B------:R-:W-:Y:S03]  /*4990*/  UIADD3 UR46, UPT, UPT, UR13, UR57, URZ ;  /* 0x000000390d2e7290 */ /* 0x000fe6000fffe0ff */
[----:B------:R-:W-:Y:S01]  /*49a0*/  IMAD.U32 R9, RZ, RZ, UR4 ;  /* 0x00000004ff097e24 */ /* 0x000fe2000f8e00ff */
[----:B------:R-:W-:Y:S04]  /*49b0*/  @!P1 R2UR UR4, R8 ;  /* 0x00000000080492ca */ /* 0x000fe800000e0000 */
[----:B------:R-:W-:Y:S11]  /*49c0*/  @!P1 R2UR UR5, R9 ;  /* 0x00000000090592ca */ /* 0x000ff600000e0000 */
[----:B------:R-:W-:Y:S02]  /*49d0*/  @!UPT UIADD3 URZ, UPT, UPT, URZ, URZ, URZ ;  /* 0x000000fffffff290 */ /* 0x000fe4000fffe0ff */
[----:B------:R3:W-:Y:S01]  /*49e0*/  @!UP0 UTMALDG.3D [UR8], [UR4], desc[UR18] ;  /* 0x00001208040085b4 */ /* 0x0007e20008011000 */
[----:B------:R3:W-:Y:S01]  /*49f0*/  @!P1 SYNCS.ARRIVE.TRANS64.RED.A0TR RZ, [UR17+0x50], R7 ;  /* 0x00005007ffff99a7 */ /* 0x0007e20008300411 */
[----:B------:R-:W-:Y:S01]  /*4a00*/  SYNCS.ARRIVE.TRANS64.RED.A1T0 RZ, [UR48], RZ ;  /* 0x000000ffffff79a7 */ /* 0x000fe20008100430 */
[----:B------:R-:W-:Y:S05]  /*4a10*/  BRA.U UP1, `(.L_x_83) ;  /* 0xfffffff5018c7547 */ /* 0x000fea000b83ffff */
[----:B------:R-:W-:Y:S07]  /*4a20*/  MOV R0, UR17 ;  /* 0x0000001100007c02 */ /* 0x000fee0008000f00 */
.L_x_84:
[----:B-1----:R-:W-:-:S04]  /*4a30*/  SHF.L.U32 R2, R15, 0x1f, RZ ;  /* 0x0000001f0f027819 */ /* 0x002fc800000006ff */
[----:B------:R1:W4:Y:S03]  /*4a40*/  SYNCS.PHASECHK.TRANS64.TRYWAIT P0, [R0+URZ+0x58], R2 ;  /* 0x00005802000075a7 */ /* 0x00032600080011ff */
[----:B----4-:R-:W-:Y:S05]  /*4a50*/  @!P0 NANOSLEEP.SYNCS 0x989680 ;  /* 0x009896800000895d */ /* 0x010fea0003900000 */
[----:B------:R-:W4:Y:S02]  /*4a60*/  @!P0 SYNCS.PHASECHK.TRANS64 P0, [R0+URZ+0x58], R2 ;  /* 0x00005802000085a7 */ /* 0x000f2400080010ff */
[----:B--234-:R-:W-:Y:S05]  /*4a70*/  @P0 EXIT ;  /* 0x000000000000094d */ /* 0x01cfea0003800000 */
[----:B------:R-:W-:Y:S05]  /*4a80*/  BRA `(.L_x_84) ;  /* 0xfffffffc00e87947 */ /* 0x000fea000383ffff */
.L_x_75:
[----:B------:R-:W-:-:S06]  /*4a90*/  UISETP.GE.AND UP0, UPT, UR22, 0x4, UPT ;  /* 0x000000041600788c */ /* 0x000fcc000bf06270 */
[----:B------:R-:W-:-:S13]  /*4aa0*/  PLOP3.LUT P0, PT, PT, PT, UP0, 0x80, 0x8 ;  /* 0x000000000008781c */ /* 0x000fda0003f0f008 */
[----:B-1----:R-:W-:Y:S05]  /*4ab0*/  @!P0 EXIT ;  /* 0x000000000000894d */ /* 0x002fea0003800000 */
[----:B------:R-:W-:Y:S01]  /*4ac0*/  BAR.SYNC.DEFER_BLOCKING 0x6, 0xa0 ;  /* 0x0182800000007b1d */ /* 0x000fe20000010000 */
[C---:B------:R-:W-:Y:S02]  /*4ad0*/  IMAD.SHL.U32 R7, R76.reuse, 0x40, RZ ;  /* 0x000000404c077824 */ /* 0x040fe400078e00ff */
[----:B------:R-:W-:Y:S02]  /*4ae0*/  HFMA2 R81, -RZ, RZ, 0, 0 ;  /* 0x00000000ff517431 */ /* 0x000fe400000001ff */
[C---:B------:R-:W-:Y:S01]  /*4af0*/  IMAD.SHL.U32 R4, R76.reuse, 0x20, RZ ;  /* 0x000000204c047824 */ /* 0x040fe200078e00ff */
[----:B------:R-:W-:Y:S01]  /*4b00*/  CS2R R82, SRZ ;  /* 0x0000000000527805 */ /* 0x000fe2000001ff00 */
[----:B------:R-:W-:Y:S01]  /*4b10*/  IMAD.SHL.U32 R6, R76, 0x2, RZ ;  /* 0x000000024c067824 */ /* 0x000fe200078e00ff */
[----:B------:R-:W-:Y:S01]  /*4b20*/  UMOV UR44, 0x400 ;  /* 0x00000400002c7882 */ /* 0x000fe20000000000 */
[----:B------:R-:W-:Y:S01]  /*4b30*/  LOP3.LUT R5, R7, 0x180, RZ, 0xc0, !PT ;  /* 0x0000018007057812 */ /* 0x000fe200078ec0ff */
[----:B------:R-:W-:Y:S01]  /*4b40*/  ULEA UR44, UR48, UR44, 0x18 ;  /* 0x0000002c302c7291 */ /* 0x000fe2000f8ec0ff */
[----:B------:R-:W-:Y:S01]  /*4b50*/  LOP3.LUT R4, R4, 0xc00, RZ, 0xc0, !PT ;  /* 0x00000c0004047812 */ /* 0x000fe200078ec0ff */
[----:B------:R-:W1:Y:S01]  /*4b60*/  LDC.64 R72, c[0x0][0x888] ;  /* 0x00022200ff487b82 */ /* 0x000e620000000a00 */
[----:B------:R-:W-:Y:S01]  /*4b70*/  LOP3.LUT R6, R5, 0x20, R6, 0xf8, !PT ;  /* 0x0000002005067812 */ /* 0x000fe200078ef806 */
[----:B------:R-:W-:Y:S01]  /*4b80*/  IMAD.SHL.U32 R5, R76, 0x8, RZ ;  /* 0x000000084c057824 */ /* 0x000fe200078e00ff */
[----:B------:R-:W-:Y:S01]  /*4b90*/  LOP3.LUT R4, R4, 0x40, R7, 0xf8, !PT ;  /* 0x0000004004047812 */ /* 0x000fe200078ef807 */
[----:B------:R-:W-:Y:S01]  /*4ba0*/  IMAD.U32 R37, R76, 0x10000, RZ ;  /* 0x000100004c257824 */ /* 0x000fe200078e00ff */
[----:B------:R-:W-:Y:S01]  /*4bb0*/  UIADD3 UR4, UPT, UPT, UR44, 0x1200, URZ ;  /* 0x000012002c047890 */ /* 0x000fe2000fffe0ff */
[----:B------:R-:W-:Y:S01]  /*4bc0*/  IMAD.MOV.U32 R36, RZ, RZ, RZ ;  /* 0x000000ffff247224 */ /* 0x000fe200078e00ff */
[----:B------:R-:W-:Y:S01]  /*4bd0*/  LOP3.LUT R5, R6, 0x30, R5, 0x78, !PT ;  /* 0x0000003006057812 */ /* 0x000fe200078e7805 */
[----:B------:R-:W2:Y:S01]  /*4be0*/  LDC.64 R74, c[0x0][0x890] ;  /* 0x00022400ff4a7b82 */ /* 0x000ea20000000a00 */
[----:B------:R-:W-:Y:S01]  /*4bf0*/  LOP3.LUT R4, R4, 0x200, R7, 0xf8, !PT ;  /* 0x0000020004047812 */ /* 0x000fe200078ef807 */
[----:B------:R-:W-:Y:S01]  /*4c00*/  IMAD.MOV.U32 R84, RZ, RZ, RZ ;  /* 0x000000ffff547224 */ /* 0x000fe200078e00ff */
[----:B------:R-:W-:Y:S01]  /*4c10*/  LOP3.LUT R37, R37, 0x600000, RZ, 0xc0, !PT ;  /* 0x0060000025257812 */ /* 0x000fe200078ec0ff */
[----:B------:R-:W-:Y:S01]  /*4c20*/  IMAD.U32 R85, RZ, RZ, UR4 ;  /* 0x00000004ff557e24 */ /* 0x000fe2000f8e00ff */
[----:B------:R-:W-:Y:S01]  /*4c30*/  LOP3.LUT R78, R4, R5, RZ, 0xfc, !PT ;  /* 0x00000005044e7212 */ /* 0x000fe200078efcff */
[----:B------:R-:W3:Y:S01]  /*4c40*/  LDS R0, [UR44+0x120] ;  /* 0x0001202cff007984 */ /* 0x000ee20008000800 */
[----:B------:R-:W-:Y:S01]  /*4c50*/  IMAD.SHL.U32 R4, R76, 0x10, RZ ;  /* 0x000000104c047824 */ /* 0x000fe200078e00ff */
[----:B------:R-:W4:Y:S01]  /*4c60*/  LDC.64 R70, c[0x0][0x8b0] ;  /* 0x00022c00ff467b82 */ /* 0x000f220000000a00 */
[----:B------:R-:W-:Y:S01]  /*4c70*/  IADD3 R77, PT, PT, R78, UR44, RZ ;  /* 0x0000002c4e4d7c10 */ /* 0x000fe2000fffe0ff */
[----:B------:R-:W1:Y:S02]  /*4c80*/  LDCU UR50, c[0x0][0x370] ;  /* 0x00006e00ff3277ac */ /* 0x000e640008000800 */
[----:B------:R-:W-:Y:S01]  /*4c90*/  LOP3.LUT R4, R4, 0x20, RZ, 0xc0, !PT ;  /* 0x0000002004047812 */ /* 0x000fe200078ec0ff */
[----:B------:R-:W1:Y:S03]  /*4ca0*/  LDCU.64 UR62, c[0x0][0x348] ;  /* 0x00006900ff3e77ac */ /* 0x000e660008000a00 */
[----:B------:R-:W1:Y:S01]  /*4cb0*/  LDC.64 R68, c[0x0][0x8a8] ;  /* 0x00022a00ff447b82 */ /* 0x000e620000000a00 */
[----:B------:R-:W-:Y:S01]  /*4cc0*/  IADD3 R77, PT, PT, -R4, 0x200, R77 ;  /* 0x00000200044d7810 */ /* 0x000fe20007ffe14d */
[----:B------:R-:W1:Y:S01]  /*4cd0*/  LDCU UR41, c[0x0][0xb0c] ;  /* 0x00016180ff2977ac */ /* 0x000e620008000800 */
[----:B------:R-:W1:Y:S01]  /*4ce0*/  LDCU UR39, c[0x0][0xb30] ;  /* 0x00016600ff2777ac */ /* 0x000e620008000800 */
[----:B------:R-:W1:Y:S01]  /*4cf0*/  LDCU.64 UR58, c[0x0][0x888] ;  /* 0x00011100ff3a77ac */ /* 0x000e620008000a00 */
[----:B------:R-:W1:Y:S01]  /*4d00*/  LDCU.64 UR42, c[0x0][0xb28] ;  /* 0x00016500ff2a77ac */ /* 0x000e620008000a00 */
[----:B------:R-:W1:Y:S01]  /*4d10*/  LDCU.128 UR52, c[0x0][0xb10] ;  /* 0x00016200ff3477ac */ /* 0x000e620008000c00 */
[----:B------:R-:W1:Y:S01]  /*4d20*/  LDCU UR49, c[0x0][0x374] ;  /* 0x00006e80ff3177ac */ /* 0x000e620008000800 */
[----:B------:R-:W-:Y:S01]  /*4d30*/  UIADD3 UR56, UPT, UPT, UR44, 0x200, URZ ;  /* 0x000002002c387890 */ /* 0x000fe2000fffe0ff */
[----:B---3--:R-:W-:-:S11]  /*4d40*/  IMAD.IADD R37, R0, 0x1, R37 ;  /* 0x0000000100257824 */ /* 0x008fd600078e0225 */
.L_x_102:
[----:B------:R-:W-:Y:S02]  /*4d50*/  LEA R3, R81, UR44, 0x3 ;  /* 0x0000002c51037c11 */ /* 0x000fe4000f8e18ff */
[----:B------:R-:W-:Y:S02]  /*4d60*/  SHF.L.U32 R0, R83, 0x1f, RZ ;  /* 0x0000001f53007819 */ /* 0x000fe400000006ff */
[----:B-1----:R-:W-:Y:S02]  /*4d70*/  LEA R4, R81, UR44, 0x4 ;  /* 0x0000002c51047c11 */ /* 0x002fe4000f8e20ff */
[----:B------:R-:W3:Y:S02]  /*4d80*/  SYNCS.PHASECHK.TRANS64.TRYWAIT P0, [R3+URZ+0x70], R0 ;  /* 0x00007000030075a7 */ /* 0x000ee400080011ff */
[----:B--23--:R-:W-:Y:S05]  /*4d90*/  @!P0 BRA `(.L_x_85) ;  /* 0x0000002000bc8947 */ /* 0x00cfea0003800000 */
.L_x_136:
[----:B------:R-:W1:Y:S01]  /*4da0*/  LDS.128 R4, [R4+0x100] ;  /* 0x0001000004047984 */ /* 0x000e620000000c00 */
[----:B------:R-:W-:Y:S01]  /*4db0*/  UISETP.GE.AND UP0, UPT, UR40, 0x1, UPT ;  /* 0x000000012800788c */ /* 0x000fe2000bf06270 */
[----:B------:R-:W-:Y:S01]  /*4dc0*/  @!PT LDS RZ, [RZ] ;  /* 0x00000000fffff984 */ /* 0x000fe20000000800 */
[----:B------:R-:W-:Y:S01]  /*4dd0*/  @!PT LDS RZ, [RZ] ;  /* 0x00000000fffff984 */ /* 0x000fe20000000800 */
[----:B------:R-:W-:Y:S01]  /*4de0*/  @!PT LDS RZ, [RZ] ;  /* 0x00000000fffff984 */ /* 0x000fe20000000800 */
[----:B------:R-:W-:Y:S01]  /*4df0*/  @!PT LDS RZ, [RZ] ;  /* 0x00000000fffff984 */ /* 0x000fe20000000800 */
[----:B------:R2:W-:Y:S06]  /*4e00*/  MEMBAR.ALL.CTA ;  /* 0x0000000000007992 */ /* 0x0005ec0000008000 */
[----:B--2---:R-:W2:Y:S01]  /*4e10*/  FENCE.VIEW.ASYNC.S ;  /* 0x00000000000073c6 */ /* 0x004ea20000000000 */
[----:B-1----:R-:W-:Y:S11]  /*4e20*/  LOP3.LUT P0, RZ, R6, 0x1, RZ, 0xc0, !PT ;  /* 0x0000000106ff7812 */ /* 0x002ff6000780c0ff */
[----:B------:R-:W-:Y:S02]  /*4e30*/  @!UPT UIADD3 URZ, UPT, UPT, URZ, URZ, URZ ;  /* 0x000000fffffff290 */ /* 0x000fe4000fffe0ff */
[----:B--2---:R-:W-:Y:S01]  /*4e40*/  VOTEU.ANY UP1, P0 ;  /* 0x0000000000ff7886 */ /* 0x004fe20000020100 */
[----:B------:R-:W-:Y:S01]  /*4e50*/  PLOP3.LUT P0, PT, PT, PT, UP1, 0x80, 0x8 ;  /* 0x000000000008781c */ /* 0x000fe20003f0f018 */
[----:B------:R-:W-:Y:S11]  /*4e60*/  UP2UR UR47, UPR, URZ, 0x2 ;  /* 0x00000002ff2f7883 */ /* 0x000ff60008000000 */
[----:B------:R-:W-:Y:S01]  /*4e70*/  @!UPT UIADD3 URZ, UPT, UPT, URZ, URZ, URZ ;  /* 0x000000fffffff290 */ /* 0x000fe2000fffe0ff */
        /* <DEDUP_REMOVED lines=13> */
[----:B------:R-:W2:Y:S01]  /*4f50*/  LDCU UR12, c[0x0][0xb20] ;  /* 0x00016400ff0c77ac */ /* 0x000ea20008000800 */
[----:B------:R-:W-:Y:S02]  /*4f60*/  UIMAD.WIDE.U32 UR4, UR49, UR55, URZ ;  /* 0x00000037310472a5 */ /* 0x000fe4000f8e00ff */
[----:B------:R-:W-:Y:S02]  /*4f70*/  UIMAD.WIDE.U32 UR6, UR50, UR52, URZ ;  /* 0x00000034320672a5 */ /* 0x000fe4000f8e00ff */
[----:B------:R-:W-:Y:S02]  /*4f80*/  UISETP.NE.AND UP0, UPT, UR54, 0x1, UPT ;  /* 0x000000013600788c */ /* 0x000fe4000bf05270 */
[----:B------:R-:W-:Y:S02]  /*4f90*/  UIMAD.WIDE.U32 UR8, UR37, UR55, URZ ;  /* 0x00000037250872a5 */ /* 0x000fe4000f8e00ff */
[----:B------:R-:W-:Y:S02]  /*4fa0*/  UIMAD.WIDE.U32 UR10, UR38, UR52, URZ ;  /* 0x00000034260a72a5 */ /* 0x000fe4000f8e00ff */
[----:B------:R-:W-:Y:S02]  /*4fb0*/  UISETP.NE.AND UP1, UPT, UR41, 0x1, UPT ;  /* 0x000000012900788c */ /* 0x000fe4000bf25270 */
[----:B------:R-:W-:Y:S01]  /*4fc0*/  UISETP.NE.AND UP2, UPT, UR40, 0x1, UPT ;  /* 0x000000012800788c */ /* 0x000fe2000bf45270 */
[----:B------:R-:W-:Y:S02]  /*4fd0*/  UMOV UR4, UR5 ;  /* 0x0000000500047c82 */ /* 0x000fe40008000000 */
[----:B--2---:R-:W-:Y:S03]  /*4fe0*/  USHF.R.U32.HI UR5, URZ, UR12, UR4 ;  /* 0x0000000cff057299 */ /* 0x004fe60008011604 */
[----:B------:R-:W-:Y:S02]  /*4ff0*/  UMOV UR4, UR7 ;  /* 0x0000000700047c82 */ /* 0x000fe40008000000 */
[----:B------:R-:W-:Y:S02]  /*5000*/  USHF.R.U32.HI UR7, URZ, UR53, UR4 ;  /* 0x00000035ff077299 */ /* 0x000fe40008011604 */
[----:B------:R-:W-:Y:S02]  /*5010*/  USEL UR4, UR49, UR5, !UP0 ;  /* 0x0000000531047287 */ /* 0x000fe4000c000000 */
[----:B------:R-:W-:Y:S01]  /*5020*/  USEL UR7, UR50, UR7, !UP1 ;  /* 0x0000000732077287 */ /* 0x000fe2000c800000 */
[----:B------:R-:W-:Y:S01]  /*5030*/  UMOV UR5, UR9 ;  /* 0x0000000900057c82 */ /* 0x000fe20008000000 */
[----:B------:R-:W-:Y:S02]  /*5040*/  UIMAD.WIDE.U32 UR8, UR4, UR42, URZ ;  /* 0x0000002a040872a5 */ /* 0x000fe4000f8e00ff */
[----:B------:R-:W-:Y:S03]  /*5050*/  USHF.R.U32.HI UR6, URZ, UR12, UR5 ;  /* 0x0000000cff067299 */ /* 0x000fe60008011605 */
[----:B------:R-:W-:Y:S01]  /*5060*/  UMOV UR5, UR11 ;  /* 0x0000000b00057c82 */ /* 0x000fe20008000000 */
[----:B------:R-:W-:Y:S02]  /*5070*/  UIMAD.WIDE.U32 UR10, UR7, UR42, URZ ;  /* 0x0000002a070a72a5 */ /* 0x000fe4000f8e00ff */
[----:B------:R-:W-:Y:S02]  /*5080*/  USHF.R.U32.HI UR12, URZ, UR53, UR5 ;  /* 0x00000035ff0c7299 */ /* 0x000fe40008011605 */
[----:B------:R-:W-:Y:S01]  /*5090*/  USEL UR6, UR37, UR6, !UP0 ;  /* 0x0000000625067287 */ /* 0x000fe2000c000000 */
[----:B------:R-:W-:Y:S02]  /*50a0*/  UMOV UR5, UR9 ;  /* 0x0000000900057c82 */ /* 0x000fe40008000000 */
[----:B------:R-:W-:Y:S01]  /*50b0*/  UMOV UR10, UR11 ;  /* 0x0000000b000a7c82 */ /* 0x000fe20008000000 */
[----:B------:R-:W-:Y:S02]  /*50c0*/  @UP2 USHF.R.U32.HI UR4, URZ, UR43, UR5 ;  /* 0x0000002bff042299 */ /* 0x000fe40008011605 */
[----:B------:R-:W-:Y:S02]  /*50d0*/  @UP2 USHF.R.U32.HI UR7, URZ, UR43, UR10 ;  /* 0x0000002bff072299 */ /* 0x000fe4000801160a */
[----:B------:R-:W-:Y:S02]  /*50e0*/  UIMAD UR4, UR40, UR4, URZ ;  /* 0x00000004280472a4 */ /* 0x000fe4000f8e02ff */
[----:B------:R-:W-:Y:S02]  /*50f0*/  UIMAD.WIDE.U32 UR10, UR6, UR42, URZ ;  /* 0x0000002a060a72a5 */ /* 0x000fe4000f8e00ff */
[----:B------:R-:W-:Y:S02]  /*5100*/  USEL UR5, UR38, UR12, !UP1 ;  /* 0x0000000c26057287 */ /* 0x000fe4000c800000 */
[----:B------:R-:W-:Y:S02]  /*5110*/  UIMAD UR8, UR40, UR7, URZ ;  /* 0x00000007280872a4 */ /* 0x000fe4000f8e02ff */
[----:B------:R-:W-:Y:S03]  /*5120*/  UISETP.GE.AND UP0, UPT, UR6, UR4, UPT ;  /* 0x000000040600728c */ /* 0x000fe6000bf06270 */
[----:B------:R-:W-:Y:S01]  /*5130*/  UMOV UR4, UR11 ;  /* 0x0000000b00047c82 */ /* 0x000fe20008000000 */
[----:B------:R-:W-:Y:S02]  /*5140*/  UISETP.GE.OR UP0, UPT, UR5, UR8, UP0 ;  /* 0x000000080500728c */ /* 0x000fe40008706670 */
[----:B------:R-:W-:Y:S02]  /*5150*/  USHF.R.U32.HI UR4, URZ, UR43, UR4 ;  /* 0x0000002bff047299 */ /* 0x000fe40008011604 */
[----:B------:R-:W-:Y:S02]  /*5160*/  UIMAD.WIDE.U32 UR8, UR5, UR42, URZ ;  /* 0x0000002a050872a5 */ /* 0x000fe4000f8e00ff */
[----:B------:R-:W-:Y:S02]  /*5170*/  USEL UR11, UR6, UR4, !UP2 ;  /* 0x00000004060b7287 */ /* 0x000fe4000d000000 */
[----:B------:R-:W-:Y:S02]  /*5180*/  UIADD3 UR8, UPT, UPT, -UR5, URZ, URZ ;  /* 0x000000ff05087290 */ /* 0x000fe4000fffe1ff */
[----:B------:R-:W-:Y:S01]  /*5190*/  UIADD3 UR10, UPT, UPT, -UR11, URZ, URZ ;  /* 0x000000ff0b0a7290 */ /* 0x000fe2000fffe1ff */
[----:B------:R-:W-:Y:S01]  /*51a0*/  @!UP0 UMOV UR4, UR9 ;  /* 0x0000000900048c82 */ /* 0x000fe20008000000 */
[----:B------:R-:W-:Y:S02]  /*51b0*/  UIADD3 UR9, UPT, UPT, -UR6, URZ, URZ ;  /* 0x000000ff06097290 */ /* 0x000fe4000fffe1ff */
[----:B------:R-:W-:Y:S02]  /*51c0*/  @!UP0 USHF.R.U32.HI UR4, URZ, UR43, UR4 ;  /* 0x0000002bff048299 */ /* 0x000fe40008011604 */
[----:B------:R-:W-:Y:S02]  /*51d0*/  UIMAD UR10, UR40, UR10, UR6 ;  /* 0x0000000a280a72a4 */ /* 0x000fe4000f8e0206 */
[----:B------:R-:W-:Y:S04]  /*51e0*/  @!UP0 USEL UR4, UR5, UR4, !UP2 ;  /* 0x0000000405048287 */ /* 0x000fe8000d000000 */
[----:B------:R-:W-:Y:S02]  /*51f0*/  @!UP0 UIMAD UR10, UR7, UR10, UR4 ;  /* 0x0000000a070a82a4 */ /* 0x000fe4000f8e0204 */
[----:B------:R-:W-:Y:S02]  /*5200*/  @!UP0 UIADD3 UR11, UPT, UPT, UR11, -UR4, URZ ;  /* 0x800000040b0b8290 */ /* 0x000fe4000fffe0ff */
[----:B------:R-:W-:Y:S02]  /*5210*/  UIMAD UR7, UR41, UR8, UR38 ;  /* 0x00000008290772a4 */ /* 0x000fe4000f8e0226 */
[----:B------:R-:W-:Y:S02]  /*5220*/  @!UP0 UIMAD UR6, UR11, UR40, UR5 ;  /* 0x000000280b0682a4 */ /* 0x000fe4000f8e0205 */
[----:B------:R-:W-:Y:S01]  /*5230*/  UIMAD UR4, UR54, UR9, UR37 ;  /* 0x00000009360472a4 */ /* 0x000fe2000f8e0225 */
[----:B------:R-:W-:Y:S02]  /*5240*/  @!UP0 UMOV UR5, UR10 ;  /* 0x0000000a00058c82 */ /* 0x000fe40008000000 */
[----:B------:R-:W-:Y:S02]  /*5250*/  UIMAD UR38, UR5, UR41, UR7 ;  /* 0x00000029052672a4 */ /* 0x000fe4000f8e0207 */
[----:B------:R-:W-:Y:S11]  /*5260*/  UIMAD UR37, UR6, UR54, UR4 ;  /* 0x00000036062572a4 */ /* 0x000ff6000f8e0204 */
[----:B------:R-:W-:Y:S01]  /*5270*/  @!UPT UIADD3 URZ, UPT, UPT, URZ, URZ, URZ ;  /* 0x000000fffffff290 */ /* 0x000fe2000fffe0ff */
.L_x_86:
[----:B------:R-:W-:Y:S01]  /*5280*/  UISETP.NE.AND UP0, UPT, UR39, 0x1, UPT ;  /* 0x000000012700788c */ /* 0x000fe2000bf05270 */
[----:B------:R-:W-:Y:S10]  /*5290*/  IADD3 R81, PT, PT, R81, 0x1, RZ ;  /* 0x0000000151517810 */ /* 0x000ff40007ffe0ff */
[----:B------:R-:W2:Y:S01]  /*52a0*/  @!UP0 LDCU.128 UR12, c[0x0][0xb10] ;  /* 0x00016200ff0c87ac */ /* 0x000ea20008000c00 */
[----:B------:R-:W3:Y:S01]  /*52b0*/  @!UP0 LDCU UR5, c[0x0][0xb0c] ;  /* 0x00016180ff0587ac */ /* 0x000ee20008000800 */
[----:B------:R-:W4:Y:S01]  /*52c0*/  @!UP0 LDCU UR10, c[0x0][0xb20] ;  /* 0x00016400ff0a87ac */ /* 0x000f220008000800 */
[----:B--2---:R-:W-:Y:S02]  /*52d0*/  UIMAD.WIDE.U32 UR8, UR38, UR12, URZ ;  /* 0x0000000c260872a5 */ /* 0x004fe4000f8e00ff */
[----:B------:R-:W-:Y:S02]  /*52e0*/  UIMAD.WIDE.U32 UR6, UR37, UR15, URZ ;  /* 0x0000000f250672a5 */ /* 0x000fe4000f8e00ff */
[----:B------:R-:W-:Y:S03]  /*52f0*/  @!UP0 UISETP.NE.AND UP1, UPT, UR14, 0x1, UPT ;  /* 0x000000010e00888c */ /* 0x000fe6000bf25270 */
[----:B------:R-:W-:Y:S01]  /*5300*/  @!UP0 UMOV UR4, UR9 ;  /* 0x0000000900048c82 */ /* 0x000fe20008000000 */
[----:B---3--:R-:W-:Y:S02]  /*5310*/  @!UP0 UISETP.NE.AND UP2, UPT, UR5, 0x1, UPT ;  /* 0x000000010500888c */ /* 0x008fe4000bf45270 */
[----:B------:R-:W-:Y:S01]  /*5320*/  @!UP0 USHF.R.U32.HI UR4, URZ, UR13, UR4 ;  /* 0x0000000dff048299 */ /* 0x000fe20008011604 */
[----:B------:R-:W-:Y:S02]  /*5330*/  @!UP0 UMOV UR6, UR7 ;  /* 0x0000000700068c82 */ /* 0x000fe40008000000 */
[----:B----4-:R-:W-:Y:S02]  /*5340*/  @!UP0 USHF.R.U32.HI UR6, URZ, UR10, UR6 ;  /* 0x0000000aff068299 */ /* 0x010fe40008011606 */
[----:B------:R-:W-:Y:S02]  /*5350*/  @!UP0 USEL UR7, UR38, UR4, !UP2 ;  /* 0x0000000426078287 */ /* 0x000fe4000d000000 */
[----:B------:R-:W-:Y:S04]  /*5360*/  @!UP0 USEL UR6, UR37, UR6, !UP1 ;  /* 0x0000000625068287 */ /* 0x000fe8000c800000 */
[----:B------:R-:W-:Y:S02]  /*5370*/  @!UP0 UIADD3 UR4, UPT, UPT, -UR7, UR6, URZ ;  /* 0x0000000607048290 */ /* 0x000fe4000fffe1ff */
[----:B------:R-:W-:Y:S02]  /*5380*/  @!UP0 UIADD3 UR6, UPT, UPT, UR7, -UR6, URZ ;  /* 0x8000000607068290 */ /* 0x000fe4000fffe0ff */
[----:B------:R-:W-:Y:S02]  /*5390*/  @!UP0 UIMAD UR38, UR4, UR5, UR38 ;  /* 0x00000005042682a4 */ /* 0x000fe4000f8e0226 */
[----:B------:R-:W-:Y:S02]  /*53a0*/  @!UP0 UIMAD UR37, UR6, UR14, UR37 ;  /* 0x0000000e062582a4 */ /* 0x000fe4000f8e0225 */
[----:B------:R-:W-:Y:S09]  /*53b0*/  ULOP3.LUT UP0, URZ, UR56, 0x1b0, URZ, 0xc0, !UPT ;  /* 0x000001b038ff7892 */ /* 0x000ff2000f80c0ff */
[----:B------:R-:W-:Y:S05]  /*53c0*/  BRA.U !UP0, `(.L_x_87) ;  /* 0x0000000108407547 */ /* 0x000fea000b800000 */
[----:B------:R-:W2:Y:S01]  /*53d0*/  LDCU.64 UR8, c[0x4][0x80] ;  /* 0x01001000ff0877ac */ /* 0x000ea20008000a00 */
[----:B------:R-:W-:Y:S01]  /*53e0*/  MOV R3, 0x0 ;  /* 0x0000000000037802 */ /* 0x000fe20000000f00 */
[----:B------:R-:W-:Y:S02]  /*53f0*/  HFMA2 R12, -RZ, RZ, 0, 5.9604644775390625e-08 ;  /* 0x00000001ff0c7431 */ /* 0x000fe400000001ff */
[----:B------:R-:W-:Y:S02]  /*5400*/  IMAD.MOV.U32 R8, RZ, RZ, 0x70 ;  /* 0x00000070ff087424 */ /* 0x000fe400078e00ff */
[----:B------:R-:W-:Y:S01]  /*5410*/  IMAD.MOV.U32 R13, RZ, RZ, RZ ;  /* 0x000000ffff0d7224 */ /* 0x000fe200078e00ff */
[----:B------:R-:W3:Y:S01]  /*5420*/  LDCU.64 UR6, c[0x4][0x88] ;  /* 0x01001100ff0677ac */ /* 0x000ee20008000a00 */
[----:B------:R-:W4:Y:S01]  /*5430*/  LDC.64 R2, c[0x4][R3] ;  /* 0x0100000003027b82 */ /* 0x000f220000000a00 */
[----:B------:R-:W1:Y:S01]  /*5440*/  LDCU.64 UR4, c[0x4][0x8] ;  /* 0x01000100ff0477ac */ /* 0x000e620008000a00 */
[----:B--2---:R-:W-:Y:S01]  /*5450*/  MOV R5, UR9 ;  /* 0x0000000900057c02 */ /* 0x004fe20008000f00 */
[----:B------:R-:W-:Y:S01]  /*5460*/  IMAD.U32 R4, RZ, RZ, UR8 ;  /* 0x00000008ff047e24 */ /* 0x000fe2000f8e00ff */
[----:B---3--:R-:W-:Y:S01]  /*5470*/  MOV R7, UR7 ;  /* 0x0000000700077c02 */ /* 0x008fe20008000f00 */
[----:B------:R-:W-:Y:S01]  /*5480*/  IMAD.U32 R6, RZ, RZ, UR6 ;  /* 0x00000006ff067e24 */ /* 0x000fe2000f8e00ff */
[----:B-1----:R-:W-:Y:S01]  /*5490*/  MOV R11, UR5 ;  /* 0x00000005000b7c02 */ /* 0x002fe20008000f00 */
[----:B------:R-:W-:Y:S02]  /*54a0*/  IMAD.U32 R10, RZ, RZ, UR4 ;  /* 0x00000004ff0a7e24 */ /* 0x000fe4000f8e00ff */
[----:B------:R-:W-:Y:S07]  /*54b0*/  LEPC R20, `(.L_x_87) ;  /* 0x000000001014794e */ /* 0x000fee0000000000 */
[----:B----45:R-:W-:Y:S05]  /*54c0*/  CALL.ABS.NOINC R2 ;  /* 0x0000000002007343 */ /* 0x030fea0003c00000 */
.L_x_87:
[----:B------:R-:W-:Y:S01]  /*54d0*/  LOP3.LUT P0, RZ, R85, 0x1b0, RZ, 0xc0, !PT ;  /* 0x000001b055ff7812 */ /* 0x000fe2000780c0ff */
[----:B------:R-:W-:Y:S11]  /*54e0*/  BSSY.RECONVERGENT B6, `(.L_x_88) ;  /* 0x0000013000067945 */ /* 0x000ff60003800200 */
[----:B------:R-:W-:Y:S01]  /*54f0*/  @!UPT UIADD3 URZ, UPT, UPT, URZ, URZ, URZ ;  /* 0x000000fffffff290 */ /* 0x000fe2000fffe0ff */
[----:B------:R-:W-:Y:S05]  /*5500*/  @!P0 BRA `(.L_x_89) ;  /* 0x0000000000408947 */ /* 0x000fea0003800000 */
        /* <DEDUP_REMOVED lines=16> */
.L_x_89:
[----:B------:R-:W-:Y:S05]  /*5610*/  BSYNC.RECONVERGENT B6 ;  /* 0x0000000000067941 */ /* 0x000fea0003800200 */
.L_x_88:
[----:B------:R-:W-:Y:S01]  /*5620*/  ISETP.NE.U32.AND P3, PT, R74, RZ, PT ;  /* 0x000000ff4a00720c */ /* 0x000fe20003f65070 */
[----:B------:R-:W-:Y:S01]  /*5630*/  UISETP.NE.AND UP1, UPT, UR61, URZ, UPT ;  /* 0x000000ff3d00728c */ /* 0x000fe2000bf25270 */
[----:B------:R-:W-:Y:S02]  /*5640*/  ISETP.NE.U32.AND P4, PT, R70, RZ, PT ;  /* 0x000000ff4600720c */ /* 0x000fe40003f85070 */
[----:B------:R-:W-:Y:S02]  /*5650*/  ISETP.NE.AND.EX P3, PT, R75, RZ, PT, P3 ;  /* 0x000000ff4b00720c */ /* 0x000fe40003f65330 */
[----:B------:R-:W-:Y:S02]  /*5660*/  PLOP3.LUT P1, PT, PT, PT, PT, 0x8, 0x80 ;  /* 0x000000000080781c */ /* 0x000fe40003f2e170 */
[----:B------:R-:W-:Y:S02]  /*5670*/  PLOP3.LUT P0, PT, PT, PT, UP1, 0x80, 0x8 ;  /* 0x000000000008781c */ /* 0x000fe40003f0f018 */
[----:B------:R-:W-:Y:S02]  /*5680*/  ISETP.NE.AND.EX P4, PT, R71, RZ, PT, P4 ;  /* 0x000000ff4700720c */ /* 0x000fe40003f85340 */
[----:B------:R-:W2:Y:S09]  /*5690*/  @UP1 LDCU.64 UR4, c[0x0][0x888] ;  /* 0x00011100ff0417ac */ /* 0x000eb20008000a00 */
[----:B------:R-:W-:Y:S01]  /*56a0*/  @P0 PLOP3.LUT P1, PT, P3, PT, PT, 0x80, 0x8 ;  /* 0x000000000008081c */ /* 0x000fe20001f2f070 */
[----:B--2---:R-:W-:Y:S04]  /*56b0*/  @UP1 UISETP.NE.U32.AND UP0, UPT, UR4, URZ, UPT ;  /* 0x000000ff0400128c */ /* 0x004fe8000bf05070 */
[----:B------:R-:W-:Y:S04]  /*56c0*/  @UP1 UISETP.NE.AND.EX UP0, UPT, UR5, URZ, UPT, UP0 ;  /* 0x000000ff0500128c */ /* 0x000fe8000bf05300 */
[----:B------:R-:W-:Y:S01]  /*56d0*/  @UP1 USEL UR4, URZ, 0xffffffff, UP0 ;  /* 0xffffffffff041887 */ /* 0x000fe20008000000 */
[----:B------:R-:W-:Y:S11]  /*56e0*/  @!P3 BRA `(.L_x_90) ;  /* 0x000000000030b947 */ /* 0x000ff60003800000 */
[----:B------:R-:W-:Y:S01]  /*56f0*/  ISETP.NE.U32.AND P2, PT, R72, RZ, PT ;  /* 0x000000ff4800720c */ /* 0x000fe20003f45070 */
[----:B------:R-:W2:Y:S01]  /*5700*/  LDCU.64 UR6, c[0x0][0x358] ;  /* 0x00006b00ff0677ac */ /* 0x000ea20008000a00 */
[----:B------:R-:W-:Y:S02]  /*5710*/  IMAD.MOV.U32 R79, RZ, RZ, 0x1 ;  /* 0x00000001ff4f7424 */ /* 0x000fe400078e00ff */
[----:B------:R-:W-:Y:S11]  /*5720*/  ISETP.NE.AND.EX P2, PT, R73, RZ, PT, P2 ;  /* 0x000000ff4900720c */ /* 0x000ff60003f45320 */
[----:B------:R-:W-:Y:S02]  /*5730*/  @!UPT UIADD3 URZ, UPT, UPT, URZ, URZ, URZ ;  /* 0x000000fffffff290 */ /* 0x000fe4000fffe0ff */
[----:B------:R-:W3:Y:S01]  /*5740*/  @P2 LDC.64 R2, c[0x0][0x888] ;  /* 0x00022200ff022b82 */ /* 0x000ee20000000a00 */
[----:B-1----:R-:W-:Y:S04]  /*5750*/  @P2 IMAD R0, R74, UR36, RZ ;  /* 0x000000244a002c24 */ /* 0x002fe8000f8e02ff */
[----:B---3--:R-:W-:Y:S04]  /*5760*/  @P2 IMAD.WIDE R2, R0, 0x4, R2 ;  /* 0x0000000400022825 */ /* 0x008fe800078e0202 */
[----:B------:R-:W-:Y:S01]  /*5770*/  HFMA2 R0, -RZ, RZ, 0, 5.9604644775390625e-08 ;  /* 0x00000001ff007431 */ /* 0x000fe200000001ff */
[----:B--2--5:R2:W5:Y:S04]  /*5780*/  @P2 LDG.E R39, desc[UR6][R2.64] ;  /* 0x0000000602272981 */ /* 0x024568000c1e1900 */
[----:B------:R-:W-:Y:S01]  /*5790*/  @!P2 PRMT R79, R0, 0x7610, R79 ;  /* 0x00007610004fa816 */ /* 0x000fe2000000004f */
[----:B--2---:R-:W3:Y:S06]  /*57a0*/  @!P2 LDC R39, c[0x0][0x880] ;  /* 0x00022000ff27ab82 */ /* 0x004eec0000000800 */
.L_x_90:
[----:B------:R-:W-:Y:S05]  /*57b0*/  @!P4 BRA `(.L_x_91) ;  /* 0x000000000024c947 */ /* 0x000fea0003800000 */
[----:B------:R-:W-:Y:S01]  /*57c0*/  ISETP.NE.U32.AND P2, PT, R68, RZ, PT ;  /* 0x000000ff4400720c */ /* 0x000fe20003f45070 */
[----:B------:R-:W2:Y:S03]  /*57d0*/  LDCU.64 UR6, c[0x0][0x358] ;  /* 0x00006b00ff0677ac */ /* 0x000ea60008000a00 */
[----:B------:R-:W-:Y:S11]  /*57e0*/  ISETP.NE.AND.EX P2, PT, R69, RZ, PT, P2 ;  /* 0x000000ff4500720c */ /* 0x000ff60003f45320 */
[----:B------:R-:W-:Y:S02]  /*57f0*/  @!UPT UIADD3 URZ, UPT, UPT, URZ, URZ, URZ ;  /* 0x000000fffffff290 */ /* 0x000fe4000fffe0ff */
[----:B------:R-:W4:Y:S01]  /*5800*/  @P2 LDC.64 R2, c[0x0][0x8a8] ;  /* 0x00022a00ff022b82 */ /* 0x000f220000000a00 */
[----:B-1----:R-:W-:Y:S04]  /*5810*/  @P2 IMAD R0, R70, UR36, RZ ;  /* 0x0000002446002c24 */ /* 0x002fe8000f8e02ff */
[----:B----4-:R-:W-:Y:S05]  /*5820*/  @P2 IMAD.WIDE R2, R0, 0x4, R2 ;  /* 0x0000000400022825 */ /* 0x010fea00078e0202 */
[----:B--2--5:R2:W5:Y:S02]  /*5830*/  @P2 LDG.E R38, desc[UR6][R2.64] ;  /* 0x0000000602262981 */ /* 0x024564000c1e1900 */
[----:B--2---:R-:W4:Y:S02]  /*5840*/  @!P2 LDC R38, c[0x0][0x8a0] ;  /* 0x00022800ff26ab82 */ /* 0x004f240000000800 */
.L_x_91:
[----:B---3-5:R-:W-:Y:S01]  /*5850*/  @P0 FSETP.NEU.AND P4, PT, R39, RZ, PT ;  /* 0x000000ff2700020b */ /* 0x028fe20003f8d000 */
[----:B-1----:R-:W-:Y:S01]  /*5860*/  IMAD.U32 R0, RZ, RZ, UR4 ;  /* 0x00000004ff007e24 */ /* 0x002fe2000f8e00ff */
[----:B------:R-:W-:Y:S01]  /*5870*/  @P0 LOP3.LUT P2, RZ, R79, 0xff, RZ, 0xc0, !PT ;  /* 0x000000ff4fff0812 */ /* 0x000fe2000784c0ff */
[----:B------:R-:W-:Y:S01]  /*5880*/  BSSY B1, `(.L_x_92) ;  /* 0x0000039000017945 */ /* 0x000fe20003800000 */
[----:B------:R-:W-:Y:S02]  /*5890*/  @P0 SEL R2, RZ, 0xffffffff, P4 ;  /* 0xffffffffff020807 */ /* 0x000fe40002000000 */
[----:B------:R-:W-:Y:S02]  /*58a0*/  CS2R R66, SRZ ;  /* 0x0000000000427805 */ /* 0x000fe4000001ff00 */
[----:B------:R-:W-:Y:S02]  /*58b0*/  LEA R22, R36, UR44, 0x3 ;  /* 0x0000002c24167c11 */ /* 0x000fe4000f8e18ff */
[----:B------:R-:W-:Y:S02]  /*58c0*/  CS2R R64, SRZ ;  /* 0x0000000000407805 */ /* 0x000fe4000001ff00 */
[----:B------:R-:W-:Y:S02]  /*58d0*/  @P1 SEL R2, R0, R2, !P2 ;  /* 0x0000000200021207 */ /* 0x000fe40005000000 */
[----:B------:R-:W-:Y:S02]  /*58e0*/  CS2R R18, SRZ ;  /* 0x0000000000127805 */ /* 0x000fe4000001ff00 */
[----:B------:R-:W-:Y:S02]  /*58f0*/  SHF.L.U32 R3, R84, 0x1f, RZ ;  /* 0x0000001f54037819 */ /* 0x000fe400000006ff */
[----:B------:R-:W-:Y:S02]  /*5900*/  CS2R R16, SRZ ;  /* 0x0000000000107805 */ /* 0x000fe4000001ff00 */
[----:B------:R-:W-:Y:S02]  /*5910*/  @P0 LOP3.LUT R2, R2, 0x1, RZ, 0xc0, !PT ;  /* 0x0000000102020812 */ /* 0x000fe400078ec0ff */
[----:B------:R-:W-:Y:S02]  /*5920*/  PLOP3.LUT P5, PT, PT, PT, PT, 0x8, 0x80 ;  /* 0x000000000080781c */ /* 0x000fe40003fae170 */
[----:B------:R-:W-:Y:S02]  /*5930*/  ISETP.NE.U32.OR P1, PT, R2, 0x1, !P0 ;  /* 0x000000010200780c */ /* 0x000fe40004725470 */
[----:B------:R-:W-:Y:S11]  /*5940*/  LEA.HI R2, R36, R36, RZ, 0x1 ;  /* 0x0000002424027211 */ /* 0x000ff600078f08ff */
[----:B------:R-:W-:Y:S04]  /*5950*/  @P1 SHF.L.U32 R0, R82, 0x1f, RZ ;  /* 0x0000001f52001819 */ /* 0x000fe800000006ff */
[----:B------:R1:W2:Y:S01]  /*5960*/  @P1 SYNCS.PHASECHK.TRANS64.TRYWAIT P0, [UR44+0x50], R0 ;  /* 0x00005000ff0015a7 */ /* 0x0002a2000800112c */
[----:B------:R3:W3:Y:S01]  /*5970*/  SYNCS.PHASECHK.TRANS64.TRYWAIT P4, [R22+URZ+0x90], R3 ;  /* 0x00009003160075a7 */ /* 0x0006e200080811ff */
[C---:B-1----:R-:W-:Y:S01]  /*5980*/  IMAD.SHL.U32 R0, R2.reuse, 0x20, RZ ;  /* 0x0000002002007824 */ /* 0x042fe200078e00ff */
[----:B------:R-:W-:Y:S04]  /*5990*/  LOP3.LUT R2, R2, 0xffe, RZ, 0xc0, !PT ;  /* 0x00000ffe02027812 */ /* 0x000fe800078ec0ff */
[----:B------:R-:W-:Y:S01]  /*59a0*/  LOP3.LUT R0, R0, 0xffffffc0, RZ, 0xc0, !PT ;  /* 0xffffffc000007812 */ /* 0x000fe200078ec0ff */
[----:B------:R-:W-:Y:S04]  /*59b0*/  IMAD.IADD R2, R36, 0x1, -R2 ;  /* 0x0000000124027824 */ /* 0x000fe800078e0a02 */
[----:B------:R-:W-:Y:S04]  /*59c0*/  IMAD.IADD R0, R37, 0x1, R0 ;  /* 0x0000000125007824 */ /* 0x000fe800078e0200 */
[----:B------:R-:W-:Y:S01]  /*59d0*/  IMAD R2, R2, 0x100000, R0 ;  /* 0x0010000002027824 */ /* 0x000fe200078e0200 */
[----:B--2---:R-:W-:Y:S01]  /*59e0*/  @P1 PLOP3.LUT P5, PT, P0, PT, PT, 0x8, 0x80 ;  /* 0x000000000080181c */ /* 0x004fe200007ae170 */
[----:B------:R-:W-:Y:S01]  /*59f0*/  @!UPT UIADD3 URZ, UPT, UPT, URZ, URZ, URZ ;  /* 0x000000fffffff290 */ /* 0x000fe2000fffe0ff */
[----:B---3--:R-:W-:Y:S11]  /*5a00*/  @!P1 BRA `(.L_x_93) ;  /* 0x0000000000809947 */ /* 0x008ff60003800000 */
[----:B------:R-:W-:Y:S01]  /*5a10*/  ISETP.NE.U32.AND P0, PT, RZ, UR58, PT ;  /* 0x0000003aff007c0c */ /* 0x000fe2000bf05070 */
[----:B------:R-:W-:Y:S01]  /*5a20*/  BSSY B0, `(.L_x_94) ;  /* 0x0000012000007945 */ /* 0x000fe20003800000 */
[----:B------:R-:W-:Y:S02]  /*5a30*/  FSETP.NEU.AND P2, PT, R39, RZ, PT ;  /* 0x000000ff2700720b */ /* 0x000fe40003f4d000 */
[----:B------:R-:W-:Y:S02]  /*5a40*/  CS2R R18, SRZ ;  /* 0x0000000000127805 */ /* 0x000fe4000001ff00 */
[----:B------:R-:W-:Y:S02]  /*5a50*/  ISETP.NE.AND.EX P0, PT, RZ, UR59, PT, P0 ;  /* 0x0000003bff007c0c */ /* 0x000fe4000bf05300 */
[----:B------:R-:W-:Y:S02]  /*5a60*/  CS2R R16, SRZ ;  /* 0x0000000000107805 */ /* 0x000fe4000001ff00 */
[----:B------:R-:W-:Y:S02]  /*5a70*/  LOP3.LUT P1, RZ, R79, 0xff, RZ, 0xc0, !PT ;  /* 0x000000ff4fff7812 */ /* 0x000fe4000782c0ff */
[----:B------:R-:W-:Y:S02]  /*5a80*/  CS2R R66, SRZ ;  /* 0x0000000000427805 */ /* 0x000fe4000001ff00 */
[----:B------:R-:W-:Y:S02]  /*5a90*/  SEL R0, RZ, 0xffffffff, P2 ;  /* 0xffffffffff007807 */ /* 0x000fe40001000000 */
[----:B------:R-:W-:Y:S02]  /*5aa0*/  CS2R R64, SRZ ;  /* 0x0000000000407805 */ /* 0x000fe4000001ff00 */
[----:B------:R-:W-:Y:S04]  /*5ab0*/  SEL R4, RZ, 0xffffffff, P0 ;  /* 0xffffffffff047807 */ /* 0x000fe80000000000 */
[----:B------:R-:W-:Y:S04]  /*5ac0*/  @P3 SEL R0, R4, R0, !P1 ;  /* 0x0000000004003207 */ /* 0x000fe80004800000 */
[----:B------:R-:W-:Y:S04]  /*5ad0*/  LOP3.LUT R0, R0, 0x1, RZ, 0xc0, !PT ;  /* 0x0000000100007812 */ /* 0x000fe800078ec0ff */
[----:B------:R-:W-:Y:S01]  /*5ae0*/  ISETP.NE.U32.AND P0, PT, R0, 0x1, PT ;  /* 0x000000010000780c */ /* 0x000fe20003f05070 */
[----:B------:R-:W-:Y:S01]  /*5af0*/  @!UPT UIADD3 URZ, UPT, UPT, URZ, URZ, URZ ;  /* 0x000000fffffff290 */ /* 0x000fe2000fffe0ff */
[----:B------:R-:W-:Y:S11]  /*5b00*/  @!P5 BRA `(.L_x_95) ;  /* 0x00000000000cd947 */ /* 0x000ff60003800000 */
[----:B------:R-:W-:Y:S04]  /*5b10*/  SHF.L.U32 R4, R82, 0x1f, RZ ;  /* 0x0000001f52047819 */ /* 0x000fe800000006ff */
[----:B------:R-:W1:Y:S02]  /*5b20*/  SYNCS.PHASECHK.TRANS64.TRYWAIT P1, [UR44+0x50], R4 ;  /* 0x00005004ff0075a7 */ /* 0x000e64000802112c */
[----:B-1----:R-:W-:Y:S05]  /*5b30*/  @!P1 BRA `(.L_x_96) ;  /* 0x0000001400689947 */ /* 0x002fea0003800000 */
.L_x_95:
[----:B------:R-:W-:Y:S05]  /*5b40*/  BSYNC B0 ;  /* 0x0000000000007941 */ /* 0x000fea0003800000 */
.L_x_94:
[----:B------:R2:W3:Y:S01]  /*5b50*/  @P0 LDS.128 R16, [R78+UR44+0x200] ;  /* 0x0002002c4e100984 */ /* 0x0004e20008000c00 */
[----:B------:R-:W-:Y:S01]  /*5b60*/  UIADD3 UR4, UPT, UPT, UR44, 0x58, URZ ;  /* 0x000000582c047890 */ /* 0x000fe2000fffe0ff */
[----:B------:R-:W-:Y:S02]  /*5b70*/  LOP3.LUT R82, R82, 0x1, RZ, 0x3c, !PT ;  /* 0x0000000152527812 */ /* 0x000fe400078e3cff */
[----:B------:R2:W1:Y:S01]  /*5b80*/  @P0 LDS.128 R64, [R77+0x10] ;  /* 0x000010004d400984 */ /* 0x0004620000000c00 */
[----:B------:R-:W-:Y:S01]  /*5b90*/  UPRMT UR4, UR48, 0x654, UR4 ;  /* 0x0000065430047896 */ /* 0x000fe20008000004 */
[----:B------:R-:W-:Y:S01]  /*5ba0*/  @!PT LDS RZ, [RZ] ;  /* 0x00000000fffff984 */ /* 0x000fe20000000800 */
[----:B------:R-:W-:Y:S01]  /*5bb0*/  @!PT LDS RZ, [RZ] ;  /* 0x00000000fffff984 */ /* 0x000fe20000000800 */
[----:B------:R-:W-:Y:S01]  /*5bc0*/  @!PT LDS RZ, [RZ] ;  /* 0x00000000fffff984 */ /* 0x000fe20000000800 */
[----:B------:R-:W-:Y:S01]  /*5bd0*/  @!PT LDS RZ, [RZ] ;  /* 0x00000000fffff984 */ /* 0x000fe20000000800 */
[----:B------:R5:W-:Y:S06]  /*5be0*/  MEMBAR.ALL.CTA ;  /* 0x0000000000007992 */ /* 0x000bec0000008000 */
[----:B-----5:R-:W5:Y:S02]  /*5bf0*/  FENCE.VIEW.ASYNC.S ;  /* 0x00000000000073c6 */ /* 0x020f640000000000 */
[----:B-----5:R-:W-:Y:S03]  /*5c00*/  SYNCS.ARRIVE.TRANS64.RED.A1T0 RZ, [UR4], RZ ;  /* 0x000000ffffff79a7 */ /* 0x020fe60008100404 */
.L_x_93:
[----:B------:R-:W-:Y:S05]  /*5c10*/  BSYNC B1 ;  /* 0x0000000000017941 */ /* 0x000fea0003800000 */
.L_x_92:
[----:B-1----:R-:W-:Y:S04]  /*5c20*/  SHF.R.U32.HI R0, RZ, 0x15, R2 ;  /* 0x00000015ff007819 */ /* 0x002fe80000011602 */
[----:B------:R-:W-:Y:S01]  /*5c30*/  LOP3.LUT P0, RZ, R0, 0x3, R80, 0x48, !PT ;  /* 0x0000000300ff7812 */ /* 0x000fe20007804850 */
[----:B------:R-:W-:Y:S01]  /*5c40*/  @!UPT UIADD3 URZ, UPT, UPT, URZ, URZ, URZ ;  /* 0x000000fffffff290 */ /* 0x000fe2000fffe0ff */
[----:B------:R-:W-:Y:S11]  /*5c50*/  @P4 BRA `(.L_x_97) ;  /* 0x0000000000084947 */ /* 0x000ff60003800000 */
[----:B------:R-:W1:Y:S02]  /*5c60*/  SYNCS.PHASECHK.TRANS64.TRYWAIT P1, [R22+URZ+0x90], R3 ;  /* 0x00009003160075a7 */ /* 0x000e6400080211ff */
[----:B-1----:R-:W-:Y:S05]  /*5c70*/  @!P1 BRA `(.L_x_98) ;  /* 0x0000001400309947 */ /* 0x002fea0003800000 */
.L_x_97:
[----:B------:R-:W-:Y:S05]  /*5c80*/  @!P0 BRA `(.L_x_99) ;  /* 0x0000000000408947 */ /* 0x000fea0003800000 */
[----:B------:R-:W1:Y:S01]  /*5c90*/  LDCU.64 UR8, c[0x4][0x70] ;  /* 0x01000e00ff0877ac */ /* 0x000e620008000a00 */
[----:B------:R-:W-:Y:S01]  /*5ca0*/  MOV R15, 0x0 ;  /* 0x00000000000f7802 */ /* 0x000fe20000000f00 */
[----:B------:R-:W-:Y:S02]  /*5cb0*/  HFMA2 R12, -RZ, RZ, 0, 5.9604644775390625e-08 ;  /* 0x00000001ff0c7431 */ /* 0x000fe400000001ff */
[----:B------:R-:W-:Y:S02]  /*5cc0*/  IMAD.MOV.U32 R8, RZ, RZ, 0x192 ;  /* 0x00000192ff087424 */ /* 0x000fe400078e00ff */
[----:B------:R-:W-:Y:S01]  /*5cd0*/  IMAD.MOV.U32 R13, RZ, RZ, RZ ;  /* 0x000000ffff0d7224 */ /* 0x000fe200078e00ff */
[----:B------:R-:W5:Y:S01]  /*5ce0*/  LDCU.64 UR6, c[0x4][0x78] ;  /* 0x01000f00ff0677ac */ /* 0x000f620008000a00 */
[----:B------:R-:W2:Y:S01]  /*5cf0*/  LDC.64 R14, c[0x4][R15] ;  /* 0x010000000f0e7b82 */ /* 0x000ea20000000a00 */
[----:B------:R-:W3:Y:S01]  /*5d00*/  LDCU.64 UR4, c[0x4][0x10] ;  /* 0x01000200ff0477ac */ /* 0x000ee20008000a00 */
[----:B-1----:R-:W-:Y:S01]  /*5d10*/  MOV R5, UR9 ;  /* 0x0000000900057c02 */ /* 0x002fe20008000f00 */
[----:B------:R-:W-:Y:S01]  /*5d20*/  IMAD.U32 R4, RZ, RZ, UR8 ;  /* 0x00000008ff047e24 */ /* 0x000fe2000f8e00ff */
[----:B-----5:R-:W-:Y:S01]  /*5d30*/  MOV R7, UR7 ;  /* 0x0000000700077c02 */ /* 0x020fe20008000f00 */
[----:B------:R-:W-:Y:S01]  /*5d40*/  IMAD.U32 R6, RZ, RZ, UR6 ;  /* 0x00000006ff067e24 */ /* 0x000fe2000f8e00ff */
[----:B---3--:R-:W-:Y:S01]  /*5d50*/  MOV R11, UR5 ;  /* 0x00000005000b7c02 */ /* 0x008fe20008000f00 */
[----:B------:R-:W-:Y:S02]  /*5d60*/  IMAD.U32 R10, RZ, RZ, UR4 ;  /* 0x00000004ff0a7e24 */ /* 0x000fe4000f8e00ff */
[----:B------:R-:W-:Y:S07]  /*5d70*/  LEPC R20, `(.L_x_99) ;  /* 0x000000001014794e */ /* 0x000fee0000000000 */
[----:B--2-4-:R-:W-:Y:S05]  /*5d80*/  CALL.ABS.NOINC R14 ;  /* 0x000000000e007343 */ /* 0x014fea0003c00000 */
.L_x_99:
[----:B------:R-:W-:Y:S01]  /*5d90*/  LOP3.LUT P0, RZ, R76, 0x60, RZ, 0xc0, !PT ;  /* 0x000000604cff7812 */ /* 0x000fe2000780c0ff */
[----:B------:R-:W-:Y:S05]  /*5da0*/  WARPSYNC.ALL ;  /* 0x0000000000007948 */ /* 0x000fea0003800000 */
[----:B------:R-:W-:Y:S01]  /*5db0*/  R2UR UR4, R2 ;  /* 0x00000000020472ca */ /* 0x000fe200000e0000 */
[----:B------:R-:W-:Y:S01]  /*5dc0*/  BSSY.RECONVERGENT B0, `(.L_x_100) ;  /* 0x000009f000007945 */ /* 0x000fe20003800200 */
[-C--:B---3--:R-:W-:Y:S02]  /*5dd0*/  F2FP.F16.E4M3.UNPACK_B R2, R16.reuse ;  /* 0x00000010ff02723e */ /* 0x088fe400020006ff */
[----:B------:R-:W-:Y:S02]  /*5de0*/  F2FP.F16.E4M3.UNPACK_B R16, R16.H1 ;  /* 0x00000010ff10723e */ /* 0x000fe400030006ff */
[----:B------:R-:W-:Y:S01]  /*5df0*/  R2UR UR5, R22 ;  /* 0x00000000160572ca */ /* 0x000fe200000e0000 */
[----:B------:R-:W-:Y:S01]  /*5e00*/  HADD2.F32 R0, -RZ, R2.H0_H0 ;  /* 0x20000002ff007230 */ /* 0x000fe20000004100 */
[-C--:B------:R-:W-:Y:S01]  /*5e10*/  F2FP.F16.E4M3.UNPACK_B R42, R17.reuse ;  /* 0x00000011ff2a723e */ /* 0x080fe200020006ff */
[--C-:B------:R-:W-:Y:S01]  /*5e20*/  HADD2.F32 R3, -RZ, R16.reuse.H0_H0 ;  /* 0x20000010ff037230 */ /* 0x100fe20000004100 */
[----:B------:R-:W-:Y:S01]  /*5e30*/  F2FP.F16.E4M3.UNPACK_B R44, R17.H1 ;  /* 0x00000011ff2c723e */ /* 0x000fe200030006ff */
[----:B------:R-:W-:Y:S01]  /*5e40*/  HADD2.F32 R40, -RZ, R16.H1_H1 ;  /* 0x30000010ff287230 */ /* 0x000fe20000004100 */
[-C--:B------:R-:W-:Y:S01]  /*5e50*/  F2FP.F16.E4M3.UNPACK_B R46, R18.reuse ;  /* 0x00000012ff2e723e */ /* 0x080fe200020006ff */
[----:B------:R-:W-:Y:S01]  /*5e60*/  HADD2.F32 R2, -RZ, R2.H1_H1 ;  /* 0x30000002ff027230 */ /* 0x000fe20000004100 */
[----:B------:R-:W-:Y:S01]  /*5e70*/  F2FP.F16.E4M3.UNPACK_B R48, R18.H1 ;  /* 0x00000012ff30723e */ /* 0x000fe200030006ff */
[--C-:B------:R-:W-:Y:S01]  /*5e80*/  HADD2.F32 R41, -RZ, R42.reuse.H0_H0 ;  /* 0x2000002aff297230 */ /* 0x100fe20000004100 */
[-C--:B------:R-:W-:Y:S01]  /*5e90*/  F2FP.F16.E4M3.UNPACK_B R50, R19.reuse ;  /* 0x00000013ff32723e */ /* 0x080fe200020006ff */
[----:B------:R-:W-:Y:S01]  /*5ea0*/  HADD2.F32 R42, -RZ, R42.H1_H1 ;  /* 0x3000002aff2a7230 */ /* 0x000fe20000004100 */
[----:B------:R-:W-:Y:S01]  /*5eb0*/  F2FP.F16.E4M3.UNPACK_B R52, R19.H1 ;  /* 0x00000013ff34723e */ /* 0x000fe200030006ff */
[----:B------:R-:W-:Y:S01]  /*5ec0*/  HADD2.F32 R43, -RZ, R44.H0_H0 ;  /* 0x2000002cff2b7230 */ /* 0x000fe20000004100 */
[----:B------:R-:W-:Y:S01]  /*5ed0*/  LDTM.16dp32bit_t0_t15.x32 R4, tmem[UR4] ;  /* 0x00000004000479ee */ /* 0x000fe20008a80000 */
[----:B------:R-:W1:Y:S01]  /*5ee0*/  LDTM.16dp32bit_t16_t31.x32 R4, tmem[UR4+0x20] ;  /* 0x00002004000479ee */ /* 0x000e620008aa0000 */
[----:B------:R-:W-:Y:S01]  /*5ef0*/  NOP ;  /* 0x0000000000007918 */ /* 0x000fe20000000000 */
[----:B------:R-:W-:Y:S01]  /*5f00*/  UIADD3 UR4, UPT, UPT, UR5, 0xb0, URZ ;  /* 0x000000b005047890 */ /* 0x000fe2000fffe0ff */
[--C-:B------:R-:W-:Y:S01]  /*5f10*/  HADD2.F32 R45, -RZ, R46.reuse.H0_H0 ;  /* 0x2000002eff2d7230 */ /* 0x100fe20000004100 */
[----:B------:R-:W-:Y:S01]  /*5f20*/  F2FP.F16.E4M3.UNPACK_B R54, R64 ;  /* 0x00000040ff36723e */ /* 0x000fe200020006ff */
[----:B------:R-:W-:Y:S01]  /*5f30*/  HADD2.F32 R46, -RZ, R46.H1_H1 ;  /* 0x3000002eff2e7230 */ /* 0x000fe20000004100 */
[----:B------:R-:W-:Y:S01]  /*5f40*/  UPRMT UR4, UR48, 0x654, UR4 ;  /* 0x0000065430047896 */ /* 0x000fe20008000004 */
[--C-:B------:R-:W-:Y:S01]  /*5f50*/  HADD2.F32 R49, -RZ, R50.reuse.H0_H0 ;  /* 0x20000032ff317230 */ /* 0x100fe20000004100 */
[-C--:B------:R-:W-:Y:S01]  /*5f60*/  F2FP.F16.E4M3.UNPACK_B R58, R65.reuse ;  /* 0x00000041ff3a723e */ /* 0x080fe200020006ff */
[----:B------:R-:W-:Y:S01]  /*5f70*/  HADD2.F32 R50, -RZ, R50.H1_H1 ;  /* 0x30000032ff327230 */ /* 0x000fe20000004100 */
[----:B------:R-:W-:Y:S01]  /*5f80*/  F2FP.F16.E4M3.UNPACK_B R62, R66 ;  /* 0x00000042ff3e723e */ /* 0x000fe200020006ff */
[--C-:B------:R-:W-:Y:S01]  /*5f90*/  HADD2.F32 R53, -RZ, R54.reuse.H0_H0 ;  /* 0x20000036ff357230 */ /* 0x100fe20000004100 */
[----:B------:R-:W-:Y:S01]  /*5fa0*/  F2FP.F16.E4M3.UNPACK_B R56, R64.H1 ;  /* 0x00000040ff38723e */ /* 0x000fe200030006ff */
[----:B------:R-:W-:Y:S01]  /*5fb0*/  HADD2.F32 R54, -RZ, R54.H1_H1 ;  /* 0x30000036ff367230 */ /* 0x000fe20000004100 */
[----:B------:R-:W-:Y:S01]  /*5fc0*/  F2FP.F16.E4M3.UNPACK_B R60, R65.H1 ;  /* 0x00000041ff3c723e */ /* 0x000fe200030006ff */
[----:B-1----:R-:W-:Y:S01]  /*5fd0*/  SYNCS.ARRIVE.TRANS64.RED.A1T0 RZ, [UR4], RZ ;  /* 0x000000ffffff79a7 */ /* 0x002fe20008100404 */
[--C-:B------:R-:W-:Y:S01]  /*5fe0*/  HADD2.F32 R57, -RZ, R58.reuse.H0_H0 ;  /* 0x2000003aff397230 */ /* 0x100fe20000004100 */
[-C--:B------:R-:W-:Y:S01]  /*5ff0*/  F2FP.F16.E4M3.UNPACK_B R65, R67.reuse ;  /* 0x00000043ff41723e */ /* 0x080fe200020006ff */
[----:B------:R-:W-:Y:S01]  /*6000*/  HADD2.F32 R58, -RZ, R58.H1_H1 ;  /* 0x3000003aff3a7230 */ /* 0x000fe20000004100 */
[----:B------:R-:W-:Y:S01]  /*6010*/  F2FP.F16.E4M3.UNPACK_B R64, R66.H1 ;  /* 0x00000042ff40723e */ /* 0x000fe200030006ff */
[--C-:B------:R-:W-:Y:S01]  /*6020*/  HADD2.F32 R61, -RZ, R62.reuse.H0_H0 ;  /* 0x2000003eff3d7230 */ /* 0x100fe20000004100 */
[----:B------:R-:W-:Y:S01]  /*6030*/  F2FP.F16.E4M3.UNPACK_B R67, R67.H1 ;  /* 0x00000043ff43723e */ /* 0x000fe200030006ff */
[----:B------:R-:W-:Y:S01]  /*6040*/  HADD2.F32 R62, -RZ, R62.H1_H1 ;  /* 0x3000003eff3e7230 */ /* 0x000fe20000004100 */
[----:B------:R-:W-:Y:S01]  /*6050*/  IADD3 R36, PT, PT, R36, 0x1, RZ ;  /* 0x0000000124247810 */ /* 0x000fe20007ffe0ff */
[C---:B----4-:R-:W-:Y:S01]  /*6060*/  FMUL R4, R38.reuse, R4 ;  /* 0x0000000426047220 */ /* 0x050fe20000400000 */
[C---:B------:R-:W-:Y:S01]  /*6070*/  FMUL R5, R38.reuse, R5 ;  /* 0x0000000526057220 */ /* 0x040fe20000400000 */
[C---:B------:R-:W-:Y:S01]  /*6080*/  FMUL R8, R38.reuse, R8 ;  /* 0x0000000826087220 */ /* 0x040fe20000400000 */
[C---:B------:R-:W-:Y:S01]  /*6090*/  FMUL R9, R38.reuse, R9 ;  /* 0x0000000926097220 */ /* 0x040fe20000400000 */
[C---:B------:R-:W-:Y:S01]  /*60a0*/  FFMA R4, R39.reuse, R0, R4 ;  /* 0x0000000027047223 */ /* 0x040fe20000000004 */
[C---:B------:R-:W-:Y:S01]  /*60b0*/  FFMA R5, R39.reuse, R2, R5 ;  /* 0x0000000227057223 */ /* 0x040fe20000000005 */
[C---:B------:R-:W-:Y:S01]  /*60c0*/  FMUL R12, R38.reuse, R12 ;  /* 0x0000000c260c7220 */ /* 0x040fe20000400000 */
        /* <DEDUP_REMOVED lines=10> */
[----:B------:R-:W-:Y:S02]  /*6170*/  HADD2.F32 R44, -RZ, R44.H1_H1 ;  /* 0x3000002cff2c7230 */ /* 0x000fe40000004100 */
[C---:B------:R-:W-:Y:S01]  /*6180*/  FMUL R10, R38.reuse, R10 ;  /* 0x0000000a260a7220 */ /* 0x040fe20000400000 */
[C---:B------:R-:W-:Y:S01]  /*6190*/  FFMA R6, R39.reuse, R3, R6 ;  /* 0x0000000327067223 */ /* 0x040fe20000000006 */
[C---:B------:R-:W-:Y:S01]  /*61a0*/  FFMA R7, R39.reuse, R40, R7 ;  /* 0x0000002827077223 */ /* 0x040fe20000000007 */
[C---:B------:R-:W-:Y:S01]  /*61b0*/  FFMA R8, R39.reuse, R41, R8 ;  /* 0x0000002927087223 */ /* 0x040fe20000000008 */
[C---:B------:R-:W-:Y:S01]  /*61c0*/  FFMA R9, R39.reuse, R42, R9 ;  /* 0x0000002a27097223 */ /* 0x040fe20000000009 */
[----:B------:R-:W-:Y:S01]  /*61d0*/  FFMA R10, R39, R43, R10 ;  /* 0x0000002b270a7223 */ /* 0x000fe2000000000a */
[--C-:B------:R-:W-:Y:S01]  /*61e0*/  HADD2.F32 R40, -RZ, R65.reuse.H0_H0 ;  /* 0x20000041ff287230 */ /* 0x100fe20000004100 */
[----:B------:R-:W-:Y:S01]  /*61f0*/  F2FP.SATFINITE.E4M3.F32.PACK_AB_MERGE_C R86, R7, R6, RZ ;  /* 0x000000060756723e */ /* 0x000fe200048070ff */
[C---:B------:R-:W-:Y:S01]  /*6200*/  FMUL R7, R38.reuse, R24 ;  /* 0x0000001826077220 */ /* 0x040fe20000400000 */
[C---:B------:R-:W-:Y:S01]  /*6210*/  FMUL R24, R38.reuse, R29 ;  /* 0x0000001d26187220 */ /* 0x040fe20000400000 */
[C---:B------:R-:W-:Y:S01]  /*6220*/  FMUL R29, R38.reuse, R34 ;  /* 0x00000022261d7220 */ /* 0x040fe20000400000 */
[----:B------:R-:W-:Y:S02]  /*6230*/  HADD2.F32 R65, -RZ, R65.H1_H1 ;  /* 0x30000041ff417230 */ /* 0x000fe40000004100 */
[C---:B------:R-:W-:Y:S01]  /*6240*/  FMUL R11, R38.reuse, R11 ;  /* 0x0000000b260b7220 */ /* 0x040fe20000400000 */
[--C-:B------:R-:W-:Y:S02]  /*6250*/  HADD2.F32 R47, -RZ, R48.reuse.H0_H0 ;  /* 0x20000030ff2f7230 */ /* 0x100fe40000004100 */
[C---:B------:R-:W-:Y:S01]  /*6260*/  FMUL R14, R38.reuse, R14 ;  /* 0x0000000e260e7220 */ /* 0x040fe20000400000 */
[----:B------:R-:W-:Y:S02]  /*6270*/  HADD2.F32 R48, -RZ, R48.H1_H1 ;  /* 0x30000030ff307230 */ /* 0x000fe40000004100 */
[C---:B------:R-:W-:Y:S01]  /*6280*/  FFMA R11, R39.reuse, R44, R11 ;  /* 0x0000002c270b7223 */ /* 0x040fe2000000000b */
[C---:B------:R-:W-:Y:S01]  /*6290*/  FFMA R12, R39.reuse, R45, R12 ;  /* 0x0000002d270c7223 */ /* 0x040fe2000000000c */
[C---:B------:R-:W-:Y:S01]  /*62a0*/  FFMA R13, R39.reuse, R46, R13 ;  /* 0x0000002e270d7223 */ /* 0x040fe2000000000d */
[----:B------:R-:W-:Y:S01]  /*62b0*/  FFMA R14, R39, R47, R14 ;  /* 0x0000002f270e7223 */ /* 0x000fe2000000000e */
[C---:B------:R-:W-:Y:S01]  /*62c0*/  FMUL R15, R38.reuse, R15 ;  /* 0x0000000f260f7220 */ /* 0x040fe20000400000 */
[--C-:B------:R-:W-:Y:S01]  /*62d0*/  HADD2.F32 R51, -RZ, R52.reuse.H0_H0 ;  /* 0x20000034ff337230 */ /* 0x100fe20000004100 */
[----:B------:R-:W-:Y:S01]  /*62e0*/  F2FP.SATFINITE.E4M3.F32.PACK_AB_MERGE_C R10, R11, R10, RZ ;  /* 0x0000000a0b0a723e */ /* 0x000fe200048070ff */
[----:B------:R-:W-:Y:S02]  /*62f0*/  HADD2.F32 R52, -RZ, R52.H1_H1 ;  /* 0x30000034ff347230 */ /* 0x000fe40000004100 */
[C---:B------:R-:W-:Y:S01]  /*6300*/  FFMA R15, R39.reuse, R48, R15 ;  /* 0x00000030270f7223 */ /* 0x040fe2000000000f */
[C---:B------:R-:W-:Y:S01]  /*6310*/  FFMA R16, R39.reuse, R49, R16 ;  /* 0x0000003127107223 */ /* 0x040fe20000000010 */
[C---:B------:R-:W-:Y:S01]  /*6320*/  FFMA R17, R39.reuse, R50, R17 ;  /* 0x0000003227117223 */ /* 0x040fe20000000011 */
[C---:B------:R-:W-:Y:S01]  /*6330*/  FMUL R18, R38.reuse, R18 ;  /* 0x0000001226127220 */ /* 0x040fe20000400000 */
[C---:B------:R-:W-:Y:S01]  /*6340*/  FMUL R19, R38.reuse, R19 ;  /* 0x0000001326137220 */ /* 0x040fe20000400000 */
[--C-:B------:R-:W-:Y:S02]  /*6350*/  HADD2.F32 R55, -RZ, R56.reuse.H0_H0 ;  /* 0x20000038ff377230 */ /* 0x100fe40000004100 */
[C---:B------:R-:W-:Y:S01]  /*6360*/  FMUL R3, R38.reuse, R22 ;  /* 0x0000001626037220 */ /* 0x040fe20000400000 */
[C---:B------:R-:W-:Y:S01]  /*6370*/  FFMA R18, R39.reuse, R51, R18 ;  /* 0x0000003327127223 */ /* 0x040fe20000000012 */
[----:B------:R-:W-:Y:S02]  /*6380*/  HADD2.F32 R56, -RZ, R56.H1_H1 ;  /* 0x30000038ff387230 */ /* 0x000fe40000004100 */
[C---:B------:R-:W-:Y:S01]  /*6390*/  FFMA R19, R39.reuse, R52, R19 ;  /* 0x0000003427137223 */ /* 0x040fe20000000013 */
[C---:B------:R-:W-:Y:S01]  /*63a0*/  FMUL R6, R38.reuse, R23 ;  /* 0x0000001726067220 */ /* 0x040fe20000400000 */
[C---:B------:R-:W-:Y:S01]  /*63b0*/  FFMA R0, R39.reuse, R53, R0 ;  /* 0x0000003527007223 */ /* 0x040fe20000000000 */
[C---:B------:R-:W-:Y:S01]  /*63c0*/  FFMA R2, R39.reuse, R54, R2 ;  /* 0x0000003627027223 */ /* 0x040fe20000000002 */
[--C-:B------:R-:W-:Y:S02]  /*63d0*/  HADD2.F32 R59, -RZ, R60.reuse.H0_H0 ;  /* 0x2000003cff3b7230 */ /* 0x100fe40000004100 */
[C---:B------:R-:W-:Y:S01]  /*63e0*/  FFMA R3, R39.reuse, R55, R3 ;  /* 0x0000003727037223 */ /* 0x040fe20000000003 */
[----:B------:R-:W-:Y:S02]  /*63f0*/  HADD2.F32 R60, -RZ, R60.H1_H1 ;  /* 0x3000003cff3c7230 */ /* 0x000fe40000004100 */
[C---:B------:R-:W-:Y:S01]  /*6400*/  FMUL R21, R38.reuse, R26 ;  /* 0x0000001a26157220 */ /* 0x040fe20000400000 */
[C---:B------:R-:W-:Y:S01]  /*6410*/  FMUL R22, R38.reuse, R27 ;  /* 0x0000001b26167220 */ /* 0x040fe20000400000 */
[C---:B------:R-:W-:Y:S01]  /*6420*/  FFMA R6, R39.reuse, R56, R6 ;  /* 0x0000003827067223 */ /* 0x040fe20000000006 */
[C---:B------:R-:W-:Y:S01]  /*6430*/  FFMA R7, R39.reuse, R57, R7 ;  /* 0x0000003927077223 */ /* 0x040fe20000000007 */
[C---:B------:R-:W-:Y:S01]  /*6440*/  FMUL R23, R38.reuse, R28 ;  /* 0x0000001c26177220 */ /* 0x040fe20000400000 */
[C---:B------:R-:W-:Y:S01]  /*6450*/  FFMA R20, R39.reuse, R58, R20 ;  /* 0x0000003a27147223 */ /* 0x040fe20000000014 */
[--C-:B------:R-:W-:Y:S02]  /*6460*/  HADD2.F32 R63, -RZ, R64.reuse.H0_H0 ;  /* 0x20000040ff3f7230 */ /* 0x100fe40000004100 */
[C---:B------:R-:W-:Y:S01]  /*6470*/  FFMA R21, R39.reuse, R59, R21 ;  /* 0x0000003b27157223 */ /* 0x040fe20000000015 */
[----:B------:R-:W-:Y:S02]  /*6480*/  HADD2.F32 R64, -RZ, R64.H1_H1 ;  /* 0x30000040ff407230 */ /* 0x000fe40000004100 */
[C---:B------:R-:W-:Y:S01]  /*6490*/  FFMA R22, R39.reuse, R60, R22 ;  /* 0x0000003c27167223 */ /* 0x040fe20000000016 */
[C---:B------:R-:W-:Y:S01]  /*64a0*/  FMUL R26, R38.reuse, R31 ;  /* 0x0000001f261a7220 */ /* 0x040fe20000400000 */
[C---:B------:R-:W-:Y:S01]  /*64b0*/  FMUL R27, R38.reuse, R32 ;  /* 0x00000020261b7220 */ /* 0x040fe20000400000 */
[C---:B------:R-:W-:Y:S01]  /*64c0*/  FFMA R23, R39.reuse, R61, R23 ;  /* 0x0000003d27177223 */ /* 0x040fe20000000017 */
[----:B------:R-:W-:Y:S01]  /*64d0*/  FMUL R28, R38, R33 ;  /* 0x00000021261c7220 */ /* 0x000fe20000400000 */
[C---:B------:R-:W-:Y:S01]  /*64e0*/  FFMA R24, R39.reuse, R62, R24 ;  /* 0x0000003e27187223 */ /* 0x040fe20000000018 */
[--C-:B------:R-:W-:Y:S02]  /*64f0*/  HADD2.F32 R66, -RZ, R67.reuse.H0_H0 ;  /* 0x20000043ff427230 */ /* 0x100fe40000004100 */
[C---:B------:R-:W-:Y:S01]  /*6500*/  FFMA R25, R39.reuse, R63, R25 ;  /* 0x0000003f27197223 */ /* 0x040fe20000000019 */
[----:B------:R-:W-:Y:S02]  /*6510*/  HADD2.F32 R67, -RZ, R67.H1_H1 ;  /* 0x30000043ff437230 */ /* 0x000fe40000004100 */
[----:B------:R-:W-:Y:S01]  /*6520*/  FFMA R26, R39, R64, R26 ;  /* 0x00000040271a7223 */ /* 0x000fe2000000001a */
[----:B------:R-:W-:Y:S01]  /*6530*/  F2FP.SATFINITE.E4M3.F32.PACK_AB_MERGE_C R14, R15, R14, RZ ;  /* 0x0000000e0f0e723e */ /* 0x000fe200048070ff */
[----:B------:R-:W-:Y:S01]  /*6540*/  FFMA R27, R39, R40, R27 ;  /* 0x00000028271b7223 */ /* 0x000fe2000000001b */
[----:B------:R-:W-:Y:S01]  /*6550*/  F2FP.SATFINITE.E4M3.F32.PACK_AB_MERGE_C R18, R19, R18, RZ ;  /* 0x000000121312723e */ /* 0x000fe200048070ff */
[C---:B------:R-:W-:Y:S01]  /*6560*/  FFMA R28, R39.reuse, R65, R28 ;  /* 0x00000041271c7223 */ /* 0x040fe2000000001c */
[C---:B------:R-:W-:Y:S01]  /*6570*/  FFMA R29, R39.reuse, R66, R29 ;  /* 0x00000042271d7223 */ /* 0x040fe2000000001d */
[----:B------:R-:W-:Y:S01]  /*6580*/  FFMA R30, R39, R67, R30 ;  /* 0x00000043271e7223 */ /* 0x000fe2000000001e */
[----:B------:R-:W-:Y:S02]  /*6590*/  F2FP.SATFINITE.E4M3.F32.PACK_AB_MERGE_C R32, R5, R4, R86 ;  /* 0x000000040520723e */ /* 0x000fe40004807056 */
[----:B------:R-:W-:Y:S02]  /*65a0*/  F2FP.SATFINITE.E4M3.F32.PACK_AB_MERGE_C R33, R9, R8, R10 ;  /* 0x000000080921723e */ /* 0x000fe4000480700a */
[----:B------:R-:W-:Y:S02]  /*65b0*/  F2FP.SATFINITE.E4M3.F32.PACK_AB_MERGE_C R34, R13, R12, R14 ;  /* 0x0000000c0d22723e */ /* 0x000fe4000480700e */
[----:B------:R-:W-:Y:S02]  /*65c0*/  F2FP.SATFINITE.E4M3.F32.PACK_AB_MERGE_C R35, R17, R16, R18 ;  /* 0x000000101123723e */ /* 0x000fe40004807012 */
[----:B------:R-:W-:Y:S02]  /*65d0*/  F2FP.SATFINITE.E4M3.F32.PACK_AB_MERGE_C R3, R6, R3, RZ ;  /* 0x000000030603723e */ /* 0x000fe400048070ff */
[----:B------:R-:W-:Y:S01]  /*65e0*/  F2FP.SATFINITE.E4M3.F32.PACK_AB_MERGE_C R5, R22, R21, RZ ;  /* 0x000000151605723e */ /* 0x000fe200048070ff */
[----:B------:R1:W-:Y:S01]  /*65f0*/  STS.128 [R78+UR44+0x1200], R32 ;  /* 0x001200204e007988 */ /* 0x0003e20008000c2c */
[----:B------:R-:W-:Y:S02]  /*6600*/  F2FP.SATFINITE.E4M3.F32.PACK_AB_MERGE_C R6, R26, R25, RZ ;  /* 0x000000191a06723e */ /* 0x000fe400048070ff */
[----:B------:R-:W-:Y:S02]  /*6610*/  F2FP.SATFINITE.E4M3.F32.PACK_AB_MERGE_C R29, R30, R29, RZ ;  /* 0x0000001d1e1d723e */ /* 0x000fe400048070ff */
[----:B------:R-:W-:Y:S02]  /*6620*/  F2FP.SATFINITE.E4M3.F32.PACK_AB_MERGE_C R5, R20, R7, R5 ;  /* 0x000000071405723e */ /* 0x000fe40004807005 */
[----:B------:R-:W-:Y:S02]  /*6630*/  F2FP.SATFINITE.E4M3.F32.PACK_AB_MERGE_C R4, R2, R0, R3 ;  /* 0x000000000204723e */ /* 0x000fe40004807003 */
[----:B------:R-:W-:Y:S02]  /*6640*/  F2FP.SATFINITE.E4M3.F32.PACK_AB_MERGE_C R6, R24, R23, R6 ;  /* 0x000000171806723e */ /* 0x000fe40004807006 */
[----:B------:R-:W-:Y:S05]  /*6650*/  F2FP.SATFINITE.E4M3.F32.PACK_AB_MERGE_C R7, R28, R27, R29 ;  /* 0x0000001b1c07723e */ /* 0x000fea000480701d */
[----:B------:R1:W-:Y:S01]  /*6660*/  STS.128 [R77+0x1010], R4 ;  /* 0x001010044d007388 */ /* 0x0003e20000000c00 */
[----:B------:R-:W-:Y:S01]  /*6670*/  @!PT LDS RZ, [RZ] ;  /* 0x00000000fffff984 */ /* 0x000fe20000000800 */
[----:B------:R-:W-:Y:S01]  /*6680*/  @!PT LDS RZ, [RZ] ;  /* 0x00000000fffff984 */ /* 0x000fe20000000800 */
[----:B------:R-:W-:Y:S01]  /*6690*/  @!PT LDS RZ, [RZ] ;  /* 0x00000000fffff984 */ /* 0x000fe20000000800 */
[----:B------:R-:W-:Y:S01]  /*66a0*/  @!PT LDS RZ, [RZ] ;  /* 0x00000000fffff984 */ /* 0x000fe20000000800 */
[----:B------:R3:W-:Y:S07]  /*66b0*/  MEMBAR.ALL.CTA ;  /* 0x0000000000007992 */ /* 0x0007ee0000008000 */
[----:B---3--:R-:W3:Y:S02]  /*66c0*/  FENCE.VIEW.ASYNC.S ;  /* 0x00000000000073c6 */ /* 0x008ee40000000000 */
[----:B---3--:R-:W-:Y:S06]  /*66d0*/  BAR.SYNC.DEFER_BLOCKING 0x1, 0x80 ;  /* 0x0042000000007b1d */ /* 0x008fec0000010000 */
[----:B------:R-:W-:Y:S05]  /*66e0*/  @P0 BRA `(.L_x_101) ;  /* 0x0000000000300947 */ /* 0x000fea0003800000 */
[----:B------:R-:W-:Y:S02]  /*66f0*/  UIADD3 UR4, UPT, UPT, UR44, 0x1200, URZ ;  /* 0x000012002c047890 */ /* 0x000fe4000fffe0ff */
[----:B------:R-:W-:Y:S02]  /*6700*/  USHF.L.U32 UR9, UR45, 0x6, URZ ;  /* 0x000000062d097899 */ /* 0x000fe400080006ff */
[----:B------:R-:W-:Y:S02]  /*6710*/  USHF.L.U32 UR10, UR46, 0x6, URZ ;  /* 0x000000062e0a7899 */ /* 0x000fe400080006ff */
[----:B------:R-:W-:Y:S01]  /*6720*/  MOV R85, UR4 ;  /* 0x0000000400557c02 */ /* 0x000fe20008000f00 */
[----:B------:R-:W-:Y:S01]  /*6730*/  UIADD3 UR4, UP0, UPT, UR62, 0x680, URZ ;  /* 0x000006803e047890 */ /* 0x000fe2000ff1e0ff */
[----:B------:R-:W-:Y:S02]  /*6740*/  UMOV UR11, UR36 ;  /* 0x00000024000b7c82 */ /* 0x000fe40008000000 */
[----:B------:R-:W-:Y:S01]  /*6750*/  R2UR UR8, R85 ;  /* 0x00000000550872ca */ /* 0x000fe200000e0000 */
[----:B------:R-:W-:Y:S11]  /*6760*/  UIADD3.X UR5, UPT, UPT, URZ, UR63, URZ, UP0, !UPT ;  /* 0x0000003fff057290 */ /* 0x000ff600087fe4ff */
[----:B------:R-:W-:Y:S01]  /*6770*/  @!UPT UIADD3 URZ, UPT, UPT, URZ, URZ, URZ ;  /* 0x000000fffffff290 */ /* 0x000fe2000fffe0ff */
[----:B------:R3:W-:Y:S01]  /*6780*/  UTMASTG.3D [UR8], [UR4] ;  /* 0x00000008040073b5 */ /* 0x0007e20008010000 */
[----:B------:R0:W-:Y:S01]  /*6790*/  UTMACMDFLUSH ;  /* 0x00000000000079b7 */ /* 0x0001e20000000000 */
[----:B---3--:R-:W-:Y:S04]  /*67a0*/  DEPBAR.LE SB0, 0x0 ;  /* 0x000080000000791a */ /* 0x008fe80000000000 */
.L_x_101:
[----:B------:R-:W-:Y:S05]  /*67b0*/  BSYNC.RECONVERGENT B0 ;  /* 0x0000000000007941 */ /* 0x000fea0003800200 */
.L_x_100:
[----:B------:R-:W-:Y:S01]  /*67c0*/  BAR.SYNC.DEFER_BLOCKING 0x1, 0x80 ;  /* 0x0042000000007b1d */ /* 0x000fe20000010000 */
[----:B------:R-:W-:Y:S01]  /*67d0*/  ISETP.NE.AND P0, PT, R81, 0x2, PT ;  /* 0x000000025100780c */ /* 0x000fe20003f05270 */
[----:B------:R-:W-:Y:S01]  /*67e0*/  UISETP.NE.AND UP0, UPT, UR47, URZ, UPT ;  /* 0x000000ff2f00728c */ /* 0x000fe2000bf05270 */
[----:B------:R-:W-:Y:S01]  /*67f0*/  ISETP.NE.AND P1, PT, R36, 0x4, PT ;  /* 0x000000042400780c */ /* 0x000fe20003f25270 */
[----:B------:R-:W-:Y:S01]  /*6800*/  UIADD3 UR45, UPT, UPT, UR37, UR60, URZ ;  /* 0x0000003c252d7290 */ /* 0x000fe2000fffe0ff */
[----:B------:R-:W-:Y:S01]  /*6810*/  SEL R2, RZ, 0x1, P0 ;  /* 0x00000001ff027807 */ /* 0x000fe20000000000 */
[----:B------:R-:W-:Y:S01]  /*6820*/  UIADD3 UR46, UPT, UPT, UR38, UR57, URZ ;  /* 0x00000039262e7290 */ /* 0x000fe2000fffe0ff */
[----:B------:R-:W-:Y:S02]  /*6830*/  SEL R0, RZ, 0x1, P1 ;  /* 0x00000001ff007807 */ /* 0x000fe40000800000 */
[----:B------:R-:W-:Y:S02]  /*6840*/  LOP3.LUT R83, R83, R2, RZ, 0x3c, !PT ;  /* 0x0000000253537212 */ /* 0x000fe400078e3cff */
[----:B------:R-:W-:Y:S02]  /*6850*/  LOP3.LUT R84, R84, R0, RZ, 0x3c, !PT ;  /* 0x0000000054547212 */ /* 0x000fe400078e3cff */
[----:B------:R-:W-:Y:S02]  /*6860*/  SEL R81, R81, RZ, P0 ;  /* 0x000000ff51517207 */ /* 0x000fe40000000000 */
[----:B------:R-:W-:Y:S01]  /*6870*/  SEL R36, R36, RZ, P1 ;  /* 0x000000ff24247207 */ /* 0x000fe20000800000 */
[----:B------:R-:W-:Y:S01]  /*6880*/  UMOV UR36, UR51 ;  /* 0x0000003300247c82 */ /* 0x000fe20008000000 */
[----:B------:R-:W-:Y:S05]  /*6890*/  BRA.U UP0, `(.L_x_102) ;  /* 0xffffffe5002c7547 */ /* 0x000fea000b83ffff */
[----:B------:R-:W-:Y:S05]  /*68a0*/  EXIT ;  /* 0x000000000000794d */ /* 0x000fea0003800000 */
.L_x_24:
[----:B--2---:R2:W3:Y:S02]  /*68b0*/  SYNCS.PHASECHK.TRANS64.TRYWAIT P0, [R0+URZ+0xe0], R2 ;  /* 0x0000e002000075a7 */ /* 0x0044e400080011ff */
[----:B---3--:R-:W-:Y:S05]  /*68c0*/  @!P0 NANOSLEEP.SYNCS 0x989680 ;  /* 0x009896800000895d */ /* 0x008fea0003900000 */
[----:B------:R-:W3:Y:S02]  /*68d0*/  @!P0 SYNCS.PHASECHK.TRANS64 P0, [R0+URZ+0xe0], R2 ;  /* 0x0000e002000085a7 */ /* 0x000ee400080010ff */
[----:B---3--:R-:W-:Y:S05]  /*68e0*/  @!P0 BRA `(.L_x_24) ;  /* 0xfffffffc00f08947 */ /* 0x008fea000383ffff */
[----:B------:R-:W-:Y:S05]  /*68f0*/  BRA `(.L_x_103) ;  /* 0xffffffb000207947 */ /* 0x000fea000383ffff */
.L_x_27:
[----:B-1----:R-:W-:-:S07]  /*6900*/  MOV R0, UR33 ;  /* 0x0000002100007c02 */ /* 0x002fce0008000f00 */
.L_x_104:
[----:B-1----:R1:W2:Y:S02]  /*6910*/  SYNCS.PHASECHK.TRANS64.TRYWAIT P0, [R0+URZ+0x28], R3 ;  /* 0x00002803000075a7 */ /* 0x0022a400080011ff */
[----:B--2---:R-:W-:Y:S05]  /*6920*/  @!P0 NANOSLEEP.SYNCS 0x989680 ;  /* 0x009896800000895d */ /* 0x004fea0003900000 */
[----:B------:R-:W2:Y:S02]  /*6930*/  @!P0 SYNCS.PHASECHK.TRANS64 P0, [R0+URZ+0x28], R3 ;  /* 0x00002803000085a7 */ /* 0x000ea400080010ff */
[----:B--2---:R-:W-:Y:S05]  /*6940*/  @!P0 BRA `(.L_x_104) ;  /* 0xfffffffc00f08947 */ /* 0x004fea000383ffff */
[----:B------:R-:W-:Y:S05]  /*6950*/  BRA `(.L_x_26) ;  /* 0xffffffb0006c7947 */ /* 0x000fea000383ffff */
.L_x_34:
[----:B-1----:R-:W-:-:S07]  /*6960*/  MOV R0, UR17 ;  /* 0x0000001100007c02 */ /* 0x002fce0008000f00 */
.L_x_105:
[----:B-1----:R1:W2:Y:S02]  /*6970*/  SYNCS.PHASECHK.TRANS64.TRYWAIT P0, [R0+URZ+0x28], R3 ;  /* 0x00002803000075a7 */ /* 0x0022a400080011ff */
[----:B--2---:R-:W-:Y:S05]  /*6980*/  @!P0 NANOSLEEP.SYNCS 0x989680 ;  /* 0x009896800000895d */ /* 0x004fea0003900000 */
[----:B------:R-:W2:Y:S02]  /*6990*/  @!P0 SYNCS.PHASECHK.TRANS64 P0, [R0+URZ+0x28], R3 ;  /* 0x00002803000085a7 */ /* 0x000ea400080010ff */
[----:B--2---:R-:W-:Y:S05]  /*69a0*/  @!P0 BRA `(.L_x_105) ;  /* 0xfffffffc00f08947 */ /* 0x004fea000383ffff */
[----:B------:R-:W-:Y:S05]  /*69b0*/  BRA `(.L_x_33) ;  /* 0xffffffb400307947 */ /* 0x000fea000383ffff */
.L_x_39:
[----:B-1----:R1:W2:Y:S02]  /*69c0*/  SYNCS.PHASECHK.TRANS64.TRYWAIT P0, [R3+URZ+0x70], R0 ;  /* 0x00007000030075a7 */ /* 0x0022a400080011ff */
[----:B--2---:R-:W-:Y:S05]  /*69d0*/  @!P0 NANOSLEEP.SYNCS 0x989680 ;  /* 0x009896800000895d */ /* 0x004fea0003900000 */
[----:B------:R-:W2:Y:S02]  /*69e0*/  @!P0 SYNCS.PHASECHK.TRANS64 P0, [R3+URZ+0x70], R0 ;  /* 0x00007000030085a7 */ /* 0x000ea400080010ff */
[----:B--2---:R-:W-:Y:S05]  /*69f0*/  @!P0 BRA `(.L_x_39) ;  /* 0xfffffffc00f08947 */ /* 0x004fea000383ffff */
[----:B------:R-:W-:Y:S05]  /*6a00*/  BRA `(.L_x_106) ;  /* 0xffffffb400dc7947 */ /* 0x000fea000383ffff */
.L_x_43:
[----:B------:R-:W-:-:S07]  /*6a10*/  MOV R0, UR4 ;  /* 0x0000000400007c02 */ /* 0x000fce0008000f00 */
.L_x_107:
[----:B-1----:R1:W2:Y:S02]  /*6a20*/  SYNCS.PHASECHK.TRANS64.TRYWAIT P0, [R0+URZ], R2 ;  /* 0x00000002000075a7 */ /* 0x0022a400080011ff */
[----:B--2---:R-:W-:Y:S05]  /*6a30*/  @!P0 NANOSLEEP.SYNCS 0x989680 ;  /* 0x009896800000895d */ /* 0x004fea0003900000 */
[----:B------:R-:W2:Y:S02]  /*6a40*/  @!P0 SYNCS.PHASECHK.TRANS64 P0, [R0+URZ], R2 ;  /* 0x00000002000085a7 */ /* 0x000ea400080010ff */
[----:B--2---:R-:W-:Y:S05]  /*6a50*/  @!P0 BRA `(.L_x_107) ;  /* 0xfffffffc00f08947 */ /* 0x004fea000383ffff */
[----:B------:R-:W-:Y:S05]  /*6a60*/  BRA `(.L_x_108) ;  /* 0xffffffbc00807947 */ /* 0x000fea000383ffff */
.L_x_44:
[----:B------:R-:W-:-:S07]  /*6a70*/  MOV R0, UR5 ;  /* 0x0000000500007c02 */ /* 0x000fce0008000f00 */
.L_x_109:
[----:B-1----:R1:W2:Y:S02]  /*6a80*/  SYNCS.PHASECHK.TRANS64.TRYWAIT P0, [R0+URZ], R3 ;  /* 0x00000003000075a7 */ /* 0x0022a400080011ff */
[----:B--2---:R-:W-:Y:S05]  /*6a90*/  @!P0 NANOSLEEP.SYNCS 0x989680 ;  /* 0x009896800000895d */ /* 0x004fea0003900000 */
[----:B------:R-:W2:Y:S02]  /*6aa0*/  @!P0 SYNCS.PHASECHK.TRANS64 P0, [R0+URZ], R3 ;  /* 0x00000003000085a7 */ /* 0x000ea400080010ff */
[----:B--2---:R-:W-:Y:S05]  /*6ab0*/  @!P0 BRA `(.L_x_109) ;  /* 0xfffffffc00f08947 */ /* 0x004fea000383ffff */
[----:B------:R-:W-:Y:S05]  /*6ac0*/  BRA `(.L_x_110) ;  /* 0xffffffbc008c7947 */ /* 0x000fea000383ffff */
.L_x_45:
[----:B------:R-:W-:-:S07]  /*6ad0*/  MOV R0, UR5 ;  /* 0x0000000500007c02 */ /* 0x000fce0008000f00 */
.L_x_111:
[----:B-1----:R1:W2:Y:S02]  /*6ae0*/  SYNCS.PHASECHK.TRANS64.TRYWAIT P0, [R0+URZ], R3 ;  /* 0x00000003000075a7 */ /* 0x0022a400080011ff */
[----:B--2---:R-:W-:Y:S05]  /*6af0*/  @!P0 NANOSLEEP.SYNCS 0x989680 ;  /* 0x009896800000895d */ /* 0x004fea0003900000 */
[----:B------:R-:W2:Y:S02]  /*6b00*/  @!P0 SYNCS.PHASECHK.TRANS64 P0, [R0+URZ], R3 ;  /* 0x00000003000085a7 */ /* 0x000ea400080010ff */
[----:B--2---:R-:W-:Y:S05]  /*6b10*/  @!P0 BRA `(.L_x_111) ;  /* 0xfffffffc00f08947 */ /* 0x004fea000383ffff */
[----:B------:R-:W-:Y:S05]  /*6b20*/  BRA `(.L_x_112) ;  /* 0xffffffbc00987947 */ /* 0x000fea000383ffff */
.L_x_46:
[----:B------:R-:W-:-:S07]  /*6b30*/  MOV R0, UR5 ;  /* 0x0000000500007c02 */ /* 0x000fce0008000f00 */
.L_x_113:
[----:B-1----:R1:W2:Y:S02]  /*6b40*/  SYNCS.PHASECHK.TRANS64.TRYWAIT P0, [R0+URZ], R3 ;  /* 0x00000003000075a7 */ /* 0x0022a400080011ff */
[----:B--2---:R-:W-:Y:S05]  /*6b50*/  @!P0 NANOSLEEP.SYNCS 0x989680 ;  /* 0x009896800000895d */ /* 0x004fea0003900000 */
[----:B------:R-:W2:Y:S02]  /*6b60*/  @!P0 SYNCS.PHASECHK.TRANS64 P0, [R0+URZ], R3 ;  /* 0x00000003000085a7 */ /* 0x000ea400080010ff */
[----:B--2---:R-:W-:Y:S05]  /*6b70*/  @!P0 BRA `(.L_x_113) ;  /* 0xfffffffc00f08947 */ /* 0x004fea000383ffff */
[----:B------:R-:W-:Y:S05]  /*6b80*/  BRA `(.L_x_114) ;  /* 0xffffffbc00a47947 */ /* 0x000fea000383ffff */
.L_x_49:
[----:B--2---:R2:W3:Y:S02]  /*6b90*/  SYNCS.PHASECHK.TRANS64.TRYWAIT P0, [R2+URZ+0xd0], R4 ;  /* 0x0000d004020075a7 */ /* 0x0044e400080011ff */
[----:B---3--:R-:W-:Y:S05]  /*6ba0*/  @!P0 NANOSLEEP.SYNCS 0x989680 ;  /* 0x009896800000895d */ /* 0x008fea0003900000 */
[----:B------:R-:W3:Y:S02]  /*6bb0*/  @!P0 SYNCS.PHASECHK.TRANS64 P0, [R2+URZ+0xd0], R4 ;  /* 0x0000d004020085a7 */ /* 0x000ee400080010ff */
[----:B---3--:R-:W-:Y:S05]  /*6bc0*/  @!P0 BRA `(.L_x_49) ;  /* 0xfffffffc00f08947 */ /* 0x008fea000383ffff */
[----:B------:R-:W-:Y:S05]  /*6bd0*/  BRA `(.L_x_115) ;  /* 0xffffffc000007947 */ /* 0x000fea000383ffff */
.L_x_50:
[----:B------:R-:W-:-:S07]  /*6be0*/  MOV R2, UR4 ;  /* 0x0000000400027c02 */ /* 0x000fce0008000f00 */
.L_x_116:
[----:B--2---:R2:W3:Y:S02]  /*6bf0*/  SYNCS.PHASECHK.TRANS64.TRYWAIT P0, [R2+URZ+0x80], R5 ;  /* 0x00008005020075a7 */ /* 0x0044e400080011ff */
[----:B---3--:R-:W-:Y:S05]  /*6c00*/  @!P0 NANOSLEEP.SYNCS 0x989680 ;  /* 0x009896800000895d */ /* 0x008fea0003900000 */
[----:B------:R-:W3:Y:S02]  /*6c10*/  @!P0 SYNCS.PHASECHK.TRANS64 P0, [R2+URZ+0x80], R5 ;  /* 0x00008005020085a7 */ /* 0x000ee400080010ff */
[----:B---3--:R-:W-:Y:S05]  /*6c20*/  @!P0 BRA `(.L_x_116) ;  /* 0xfffffffc00f08947 */ /* 0x008fea000383ffff */
[----:B------:R-:W-:Y:S05]  /*6c30*/  BRA `(.L_x_117) ;  /* 0xffffffc000107947 */ /* 0x000fea000383ffff */
.L_x_51:
[----:B--2---:R2:W3:Y:S02]  /*6c40*/  SYNCS.PHASECHK.TRANS64.TRYWAIT P1, [R2+URZ+0x70], R4 ;  /* 0x00007004020075a7 */ /* 0x0044e400080211ff */
[----:B---3--:R-:W-:Y:S05]  /*6c50*/  @!P1 NANOSLEEP.SYNCS 0x989680 ;  /* 0x009896800000995d */ /* 0x008fea0003900000 */
[----:B------:R-:W3:Y:S02]  /*6c60*/  @!P1 SYNCS.PHASECHK.TRANS64 P1, [R2+URZ+0x70], R4 ;  /* 0x00007004020095a7 */ /* 0x000ee400080210ff */
[----:B---3--:R-:W-:Y:S05]  /*6c70*/  @!P1 BRA `(.L_x_51) ;  /* 0xfffffffc00f09947 */ /* 0x008fea000383ffff */
[----:B------:R-:W-:Y:S05]  /*6c80*/  BRA `(.L_x_118) ;  /* 0xffffffc000407947 */ /* 0x000fea000383ffff */
.L_x_54:
[----:B------:R-:W-:-:S07]  /*6c90*/  MOV R0, UR4 ;  /* 0x0000000400007c02 */ /* 0x000fce0008000f00 */
.L_x_119:
[----:B--2---:R2:W3:Y:S02]  /*6ca0*/  SYNCS.PHASECHK.TRANS64.TRYWAIT P0, [R0+URZ+0x80], R2 ;  /* 0x00008002000075a7 */ /* 0x0044e400080011ff */
[----:B---3--:R-:W-:Y:S05]  /*6cb0*/  @!P0 NANOSLEEP.SYNCS 0x989680 ;  /* 0x009896800000895d */ /* 0x008fea0003900000 */
[----:B------:R-:W3:Y:S02]  /*6cc0*/  @!P0 SYNCS.PHASECHK.TRANS64 P0, [R0+URZ+0x80], R2 ;  /* 0x00008002000085a7 */ /* 0x000ee400080010ff */
[----:B---3--:R-:W-:Y:S05]  /*6cd0*/  @!P0 BRA `(.L_x_119) ;  /* 0xfffffffc00f08947 */ /* 0x008fea000383ffff */
[----:B------:R-:W-:Y:S05]  /*6ce0*/  BRA `(.L_x_53) ;  /* 0xffffffc000947947 */ /* 0x000fea000383ffff */
.L_x_61:
[----:B-1----:R1:W2:Y:S02]  /*6cf0*/  SYNCS.PHASECHK.TRANS64.TRYWAIT P1, [R0+URZ+0x70], R2 ;  /* 0x00007002000075a7 */ /* 0x0022a400080211ff */
[----:B--2---:R-:W-:Y:S05]  /*6d00*/  @!P1 NANOSLEEP.SYNCS 0x989680 ;  /* 0x009896800000995d */ /* 0x004fea0003900000 */
[----:B------:R-:W2:Y:S02]  /*6d10*/  @!P1 SYNCS.PHASECHK.TRANS64 P1, [R0+URZ+0x70], R2 ;  /* 0x00007002000095a7 */ /* 0x000ea400080210ff */
[----:B--2---:R-:W-:Y:S05]  /*6d20*/  @!P1 BRA `(.L_x_61) ;  /* 0xfffffffc00f09947 */ /* 0x004fea000383ffff */
[----:B------:R-:W-:Y:S05]  /*6d30*/  BRA `(.L_x_120) ;  /* 0xffffffc400f07947 */ /* 0x000fea000383ffff */
.L_x_62:
[----:B------:R-:W-:-:S07]  /*6d40*/  MOV R2, UR19 ;  /* 0x0000001300027c02 */ /* 0x000fce0008000f00 */
.L_x_121:
[----:B-1----:R1:W2:Y:S02]  /*6d50*/  SYNCS.PHASECHK.TRANS64.TRYWAIT P0, [R2+URZ+0xb0], R0 ;  /* 0x0000b000020075a7 */ /* 0x0022a400080011ff */
[----:B--2---:R-:W-:Y:S05]  /*6d60*/  @!P0 NANOSLEEP.SYNCS 0x989680 ;  /* 0x009896800000895d */ /* 0x004fea0003900000 */
[----:B------:R-:W2:Y:S02]  /*6d70*/  @!P0 SYNCS.PHASECHK.TRANS64 P0, [R2+URZ+0xb0], R0 ;  /* 0x0000b000020085a7 */ /* 0x000ea400080010ff */
[----:B--2---:R-:W-:Y:S05]  /*6d80*/  @!P0 BRA `(.L_x_121) ;  /* 0xfffffffc00f08947 */ /* 0x004fea000383ffff */
[----:B------:R-:W-:Y:S05]  /*6d90*/  BRA `(.L_x_122) ;  /* 0xffffffc800247947 */ /* 0x000fea000383ffff */
.L_x_65:
[----:B------:R-:W-:Y:S07]  /*6da0*/  MOV R0, UR6 ;  /* 0x0000000600007c02 */ /* 0x000fee0008000f00 */
.L_x_123:
[----:B-1----:R1:W2:Y:S02]  /*6db0*/  SYNCS.PHASECHK.TRANS64.TRYWAIT P0, [R0+URZ], R2 ;  /* 0x00000002000075a7 */ /* 0x0022a400080011ff */
[----:B--2---:R-:W-:Y:S05]  /*6dc0*/  @!P0 NANOSLEEP.SYNCS 0x989680 ;  /* 0x009896800000895d */ /* 0x004fea0003900000 */
[----:B------:R-:W2:Y:S02]  /*6dd0*/  @!P0 SYNCS.PHASECHK.TRANS64 P0, [R0+URZ], R2 ;  /* 0x00000002000085a7 */ /* 0x000ea400080010ff */
[----:B--2---:R-:W-:Y:S05]  /*6de0*/  @!P0 BRA `(.L_x_123) ;  /* 0xfffffffc00f08947 */ /* 0x004fea000383ffff */
[----:B------:R-:W-:Y:S05]  /*6df0*/  BRA `(.L_x_64) ;  /* 0xffffffc8005c7947 */ /* 0x000fea000383ffff */
.L_x_68:
[----:B------:R-:W-:-:S07]  /*6e00*/  MOV R0, UR4 ;  /* 0x0000000400007c02 */ /* 0x000fce0008000f00 */
.L_x_124:
[----:B--2---:R2:W4:Y:S02]  /*6e10*/  SYNCS.PHASECHK.TRANS64.TRYWAIT P0, [R0+URZ], R2 ;  /* 0x00000002000075a7 */ /* 0x00452400080011ff */
[----:B----4-:R-:W-:Y:S05]  /*6e20*/  @!P0 NANOSLEEP.SYNCS 0x989680 ;  /* 0x009896800000895d */ /* 0x010fea0003900000 */
[----:B------:R-:W4:Y:S02]  /*6e30*/  @!P0 SYNCS.PHASECHK.TRANS64 P0, [R0+URZ], R2 ;  /* 0x00000002000085a7 */ /* 0x000f2400080010ff */
[----:B----4-:R-:W-:Y:S05]  /*6e40*/  @!P0 BRA `(.L_x_124) ;  /* 0xfffffffc00f08947 */ /* 0x010fea000383ffff */
[----:B------:R-:W-:Y:S05]  /*6e50*/  BRA `(.L_x_125) ;  /* 0xffffffc800fc7947 */ /* 0x000fea000383ffff */
.L_x_69:
[----:B------:R-:W-:-:S07]  /*6e60*/  MOV R0, UR5 ;  /* 0x0000000500007c02 */ /* 0x000fce0008000f00 */
.L_x_126:
[----:B-1----:R1:W2:Y:S02]  /*6e70*/  SYNCS.PHASECHK.TRANS64.TRYWAIT P0, [R0+URZ], R3 ;  /* 0x00000003000075a7 */ /* 0x0022a400080011ff */
[----:B--2---:R-:W-:Y:S05]  /*6e80*/  @!P0 NANOSLEEP.SYNCS 0x989680 ;  /* 0x009896800000895d */ /* 0x004fea0003900000 */
[----:B------:R-:W2:Y:S02]  /*6e90*/  @!P0 SYNCS.PHASECHK.TRANS64 P0, [R0+URZ], R3 ;  /* 0x00000003000085a7 */ /* 0x000ea400080010ff */
[----:B--2---:R-:W-:Y:S05]  /*6ea0*/  @!P0 BRA `(.L_x_126) ;  /* 0xfffffffc00f08947 */ /* 0x004fea000383ffff */
[----:B------:R-:W-:Y:S05]  /*6eb0*/  BRA `(.L_x_127) ;  /* 0xffffffcc00087947 */ /* 0x000fea000383ffff */
.L_x_70:
[----:B------:R-:W-:-:S07]  /*6ec0*/  MOV R0, UR5 ;  /* 0x0000000500007c02 */ /* 0x000fce0008000f00 */
.L_x_128:
[----:B-1----:R1:W2:Y:S02]  /*6ed0*/  SYNCS.PHASECHK.TRANS64.TRYWAIT P0, [R0+URZ], R3 ;  /* 0x00000003000075a7 */ /* 0x0022a400080011ff */
[----:B--2---:R-:W-:Y:S05]  /*6ee0*/  @!P0 NANOSLEEP.SYNCS 0x989680 ;  /* 0x009896800000895d */ /* 0x004fea0003900000 */
[----:B------:R-:W2:Y:S02]  /*6ef0*/  @!P0 SYNCS.PHASECHK.TRANS64 P0, [R0+URZ], R3 ;  /* 0x00000003000085a7 */ /* 0x000ea400080010ff */
[----:B--2---:R-:W-:Y:S05]  /*6f00*/  @!P0 BRA `(.L_x_128) ;  /* 0xfffffffc00f08947 */ /* 0x004fea000383ffff */
[----:B------:R-:W-:Y:S05]  /*6f10*/  BRA `(.L_x_129) ;  /* 0xffffffcc00147947 */ /* 0x000fea000383ffff */
.L_x_71:
[----:B-1----:R-:W-:-:S07]  /*6f20*/  MOV R0, UR4 ;  /* 0x0000000400007c02 */ /* 0x002fce0008000f00 */
.L_x_130:
[----:B-1----:R1:W2:Y:S02]  /*6f30*/  SYNCS.PHASECHK.TRANS64.TRYWAIT P0, [R0+URZ], R2 ;  /* 0x00000002000075a7 */ /* 0x0022a400080011ff */
[----:B--2---:R-:W-:Y:S05]  /*6f40*/  @!P0 NANOSLEEP.SYNCS 0x989680 ;  /* 0x009896800000895d */ /* 0x004fea0003900000 */
[----:B------:R-:W2:Y:S02]  /*6f50*/  @!P0 SYNCS.PHASECHK.TRANS64 P0, [R0+URZ], R2 ;  /* 0x00000002000085a7 */ /* 0x000ea400080010ff */
[----:B--2---:R-:W-:Y:S05]  /*6f60*/  @!P0 BRA `(.L_x_130) ;  /* 0xfffffffc00f08947 */ /* 0x004fea000383ffff */
[----:B------:R-:W-:Y:S05]  /*6f70*/  BRA `(.L_x_131) ;  /* 0xffffffcc00207947 */ /* 0x000fea000383ffff */
.L_x_76:
[----:B---3--:R3:W4:Y:S02]  /*6f80*/  SYNCS.PHASECHK.TRANS64.TRYWAIT P0, [R12+URZ+0x70], R0 ;  /* 0x000070000c0075a7 */ /* 0x00872400080011ff */
[----:B----4-:R-:W-:Y:S05]  /*6f90*/  @!P0 NANOSLEEP.SYNCS 0x989680 ;  /* 0x009896800000895d */ /* 0x010fea0003900000 */
[----:B------:R-:W4:Y:S02]  /*6fa0*/  @!P0 SYNCS.PHASECHK.TRANS64 P0, [R12+URZ+0x70], R0 ;  /* 0x000070000c0085a7 */ /* 0x000f2400080010ff */
[----:B----4-:R-:W-:Y:S05]  /*6fb0*/  @!P0 BRA `(.L_x_76) ;  /* 0xfffffffc00f08947 */ /* 0x010fea000383ffff */
[----:B------:R-:W-:Y:S05]  /*6fc0*/  BRA `(.L_x_132) ;  /* 0xffffffd000347947 */ /* 0x000fea000383ffff */
.L_x_79:
[----:B-1----:R-:W-:Y:S07]  /*6fd0*/  MOV R0, UR17 ;  /* 0x0000001100007c02 */ /* 0x002fee0008000f00 */
.L_x_133:
[----:B-1----:R1:W3:Y:S02]  /*6fe0*/  SYNCS.PHASECHK.TRANS64.TRYWAIT P2, [R0+URZ+0x68], R8 ;  /* 0x00006808000075a7 */ /* 0x0022e400080411ff */
[----:B---3--:R-:W-:Y:S05]  /*6ff0*/  @!P2 NANOSLEEP.SYNCS 0x989680 ;  /* 0x009896800000a95d */ /* 0x008fea0003900000 */
[----:B------:R-:W3:Y:S02]  /*7000*/  @!P2 SYNCS.PHASECHK.TRANS64 P2, [R0+URZ+0x68], R8 ;  /* 0x000068080000a5a7 */ /* 0x000ee400080410ff */
[----:B---3--:R-:W-:Y:S05]  /*7010*/  @!P2 BRA `(.L_x_133) ;  /* 0xfffffffc00f0a947 */ /* 0x008fea000383ffff */
[----:B------:R-:W-:Y:S05]  /*7020*/  BRA `(.L_x_78) ;  /* 0xffffffd400947947 */ /* 0x000fea000383ffff */
.L_x_82:
[----:B-1----:R-:W-:Y:S07]  /*7030*/  MOV R0, UR17 ;  /* 0x0000001100007c02 */ /* 0x002fee0008000f00 */
.L_x_134:
[----:B-1----:R1:W3:Y:S02]  /*7040*/  SYNCS.PHASECHK.TRANS64.TRYWAIT P0, [R0+URZ+0x58], R6 ;  /* 0x00005806000075a7 */ /* 0x0022e400080011ff */
[----:B---3--:R-:W-:Y:S05]  /*7050*/  @!P0 NANOSLEEP.SYNCS 0x989680 ;  /* 0x009896800000895d */ /* 0x008fea0003900000 */
[----:B------:R-:W3:Y:S02]  /*7060*/  @!P0 SYNCS.PHASECHK.TRANS64 P0, [R0+URZ+0x58], R6 ;  /* 0x00005806000085a7 */ /* 0x000ee400080010ff */
[----:B---3--:R-:W-:Y:S05]  /*7070*/  @!P0 BRA `(.L_x_134) ;  /* 0xfffffffc00f08947 */ /* 0x008fea000383ffff */
[----:B------:R-:W-:Y:S05]  /*7080*/  BRA `(.L_x_135) ;  /* 0xffffffd400e47947 */ /* 0x000fea000383ffff */
.L_x_85:
[----:B---3--:R3:W1:Y:S02]  /*7090*/  SYNCS.PHASECHK.TRANS64.TRYWAIT P0, [R3+URZ+0x70], R0 ;  /* 0x00007000030075a7 */ /* 0x00866400080011ff */
[----:B-1----:R-:W-:Y:S05]  /*70a0*/  @!P0 NANOSLEEP.SYNCS 0x989680 ;  /* 0x009896800000895d */ /* 0x002fea0003900000 */
[----:B------:R-:W1:Y:S02]  /*70b0*/  @!P0 SYNCS.PHASECHK.TRANS64 P0, [R3+URZ+0x70], R0 ;  /* 0x00007000030085a7 */ /* 0x000e6400080010ff */
[----:B-1----:R-:W-:Y:S05]  /*70c0*/  @!P0 BRA `(.L_x_85) ;  /* 0xfffffffc00f08947 */ /* 0x002fea000383ffff */
[----:B------:R-:W-:Y:S05]  /*70d0*/  BRA `(.L_x_136) ;  /* 0xffffffdc00307947 */ /* 0x000fea000383ffff */
.L_x_96:
[----:B-1----:R-:W-:Y:S04]  /*70e0*/  MOV R0, UR44 ;  /* 0x0000002c00007c02 */ /* 0x002fe80008000f00 */
[----:B------:R1:W2:Y:S03]  /*70f0*/  SYNCS.PHASECHK.TRANS64.TRYWAIT P1, [R0+URZ+0x50], R4 ;  /* 0x00005004000075a7 */ /* 0x0002a600080211ff */
[----:B--2---:R-:W-:Y:S05]  /*7100*/  @!P1 NANOSLEEP.SYNCS 0x989680 ;  /* 0x009896800000995d */ /* 0x004fea0003900000 */
[----:B------:R-:W2:Y:S02]  /*7110*/  @!P1 SYNCS.PHASECHK.TRANS64 P1, [R0+URZ+0x50], R4 ;  /* 0x00005004000095a7 */ /* 0x000ea400080210ff */
[----:B--2---:R-:W-:Y:S05]  /*7120*/  @!P1 BRA `(.L_x_96) ;  /* 0xfffffffc00ec9947 */ /* 0x004fea000383ffff */
[----:B------:R-:W-:Y:S05]  /*7130*/  BRA `(.L_x_95) ;  /* 0xffffffe800807947 */ /* 0x000fea000383ffff */
.L_x_98:
[----:B------:R1:W1:Y:S02]  /*7140*/  SYNCS.PHASECHK.TRANS64.TRYWAIT P1, [R22+URZ+0x90], R3 ;  /* 0x00009003160075a7 */ /* 0x00026400080211ff */
[----:B-1----:R-:W-:Y:S05]  /*7150*/  @!P1 NANOSLEEP.SYNCS 0x989680 ;  /* 0x009896800000995d */ /* 0x002fea0003900000 */
[----:B------:R-:W1:Y:S02]  /*7160*/  @!P1 SYNCS.PHASECHK.TRANS64 P1, [R22+URZ+0x90], R3 ;  /* 0x00009003160095a7 */ /* 0x000e6400080210ff */
[----:B-1----:R-:W-:Y:S05]  /*7170*/  @!P1 BRA `(.L_x_98) ;  /* 0xfffffffc00f09947 */ /* 0x002fea000383ffff */
[----:B------:R-:W-:Y:S05]  /*7180*/  BRA `(.L_x_97) ;  /* 0xffffffe800bc7947 */ /* 0x000fea000383ffff */
        .weak           $__internal_0_$__cuda_sm10x_tcgen05_guardrail_trap_col_being_dealloced_not_returned_by_alloc
        .type           $__internal_0_$__cuda_sm10x_tcgen05_guardrail_trap_col_being_dealloced_not_returned_by_alloc,@function
        .size           $__internal_0_$__cuda_sm10x_tcgen05_guardrail_trap_col_being_dealloced_not_returned_by_alloc,($__internal_1_$__cuda_sm10x_tcgen05_guardrail_trap_phase_invalid_during_alloc - $__internal_0_$__cuda_sm10x_tcgen05_guardrail_trap_col_being_dealloced_not_returned_by_alloc)
$__internal_0_$__cuda_sm10x_tcgen05_guardrail_trap_col_being_dealloced_not_returned_by_alloc:
[----:B------:R-:W-:Y:S05]  /*7190*/  BPT.TRAP 0x1 ;  /* 0x000000040000795c */ /* 0x000fea0000300000 */
[----:B------:R-:W-:-:S04]  /*71a0*/  HFMA2 R3, -RZ, RZ, 0, 0 ;  /* 0x00000000ff037431 */ /* 0x000fc800000001ff */
[----:B------:R-:W-:Y:S05]  /*71b0*/  RET.REL.NODEC R2 `(_ZN7cutlass13device_kernelINS_4gemm6kernel13GemmUniversalIN4cute5tupleIJiiiiEEENS1_10collective13CollectiveMmaINS1_35MainloopSm100TmaUmmaWarpSpecializedILi5ELi2ELi4ENS5_IJNS4_1CILi2EEESB_NSA_ILi1EEEEEEEENS5_IJNSA_ILi64EEESF_NSA_ILi32EEEEEENS_12float_e4m3_tENS5_IJlSC_lEEESI_SJ_NS4_8TiledMMAINS4_8MMA_AtomIJNS4_10MMA_TraitsINS4_19SM100_MMA_F8F6F4_SSEJSI_SI_fSF_SF_NS4_17integral_constantINS4_4UMMA5MajorELSQ_0EEESR_NSO_INSP_7ScaleInELSS_0EEEST_EEEEEENS4_6LayoutINS5_IJSC_SC_SC_EEENS5_IJNSA_ILi0EEESY_SY_EEEEENS5_IJNS4_10UnderscoreES11_S11_EEEEENS4_23SM90_TMA_LOAD_MULTICASTENS4_14ComposedLayoutINS4_7SwizzleILi1ELi4ELi3EEENS4_18smem_ptr_flag_bitsILi8EEENSW_INS5_IJNSA_ILi8EEESG_EEENS5_IJSG_SC_EEEEEEEvNS4_8identityES14_S1E_vS1F_EENS_8epilogue10collective18CollectiveEpilogueINS1H_23Sm100TmaWarpSpecializedILi1ELi1ELi32ELb0ELb0EEEJSH_NS5_IJNSW_ISF_SC_EES1M_EEESI_SJ_SI_SJ_NS1H_6fusion15FusionCallbacksIS1L_NS1O_17LinearCombinationISI_fSI_fLNS_15FloatRoundStyleE2EEESH_S1N_JEEENS4_5SM1004TMEM4LOAD26SM100_TMEM_LOAD_16dp32b32xENS4_13SM90_TMA_LOADENS15_INS16_ILi2ELi4ELi3EEES19_NSW_INS5_IJS1A_SF_EEENS5_IJSF_SC_EEEEEEENS4_39AutoVectorizingCopyWithAssumedAlignmentILi128EEENS4_14SM90_TMA_STOREES23_S25_S25_EEEvvEEEEvNT_6ParamsE) ;  /* 0xffffff8c02907950 */ /* 0x000fea0003c3ffff */
        .weak           $__internal_1_$__cuda_sm10x_tcgen05_guardrail_trap_phase_invalid_during_alloc
        .type           $__internal_1_$__cuda_sm10x_tcgen05_guardrail_trap_phase_invalid_during_alloc,@function
        .size           $__internal_1_$__cuda_sm10x_tcgen05_guardrail_trap_phase_invalid_during_alloc,($__internal_2_$__cuda_sm10x_tcgen05_guardrail_trap_unallocated_columns_being_dealloced - $__internal_1_$__cuda_sm10x_tcgen05_guardrail_trap_phase_invalid_during_alloc)
$__internal_1_$__cuda_sm10x_tcgen05_guardrail_trap_phase_invalid_during_alloc:
[----:B------:R-:W-:Y:S05]  /*71c0*/  BPT.TRAP 0x1 ;  /* 0x000000040000795c */ /* 0x000fea0000300000 */
[----:B------:R-:W-:-:S04]  /*71d0*/  MOV R5, 0x0 ;  /* 0x0000000000057802 */ /* 0x000fc80000000f00 */
[----:B------:R-:W-:Y:S05]  /*71e0*/  RET.REL.NODEC R4 `(_ZN7cutlass13device_kernelINS_4gemm6kernel13GemmUniversalIN4cute5tupleIJiiiiEEENS1_10collective13CollectiveMmaINS1_35MainloopSm100TmaUmmaWarpSpecializedILi5ELi2ELi4ENS5_IJNS4_1CILi2EEESB_NSA_ILi1EEEEEEEENS5_IJNSA_ILi64EEESF_NSA_ILi32EEEEEENS_12float_e4m3_tENS5_IJlSC_lEEESI_SJ_NS4_8TiledMMAINS4_8MMA_AtomIJNS4_10MMA_TraitsINS4_19SM100_MMA_F8F6F4_SSEJSI_SI_fSF_SF_NS4_17integral_constantINS4_4UMMA5MajorELSQ_0EEESR_NSO_INSP_7ScaleInELSS_0EEEST_EEEEEENS4_6LayoutINS5_IJSC_SC_SC_EEENS5_IJNSA_ILi0EEESY_SY_EEEEENS5_IJNS4_10UnderscoreES11_S11_EEEEENS4_23SM90_TMA_LOAD_MULTICASTENS4_14ComposedLayoutINS4_7SwizzleILi1ELi4ELi3EEENS4_18smem_ptr_flag_bitsILi8EEENSW_INS5_IJNSA_ILi8EEESG_EEENS5_IJSG_SC_EEEEEEEvNS4_8identityES14_S1E_vS1F_EENS_8epilogue10collective18CollectiveEpilogueINS1H_23Sm100TmaWarpSpecializedILi1ELi1ELi32ELb0ELb0EEEJSH_NS5_IJNSW_ISF_SC_EES1M_EEESI_SJ_SI_SJ_NS1H_6fusion15FusionCallbacksIS1L_NS1O_17LinearCombinationISI_fSI_fLNS_15FloatRoundStyleE2EEESH_S1N_JEEENS4_5SM1004TMEM4LOAD26SM100_TMEM_LOAD_16dp32b32xENS4_13SM90_TMA_LOADENS15_INS16_ILi2ELi4ELi3EEES19_NSW_INS5_IJS1A_SF_EEENS5_IJSF_SC_EEEEEEENS4_39AutoVectorizingCopyWithAssumedAlignmentILi128EEENS4_14SM90_TMA_STOREES23_S25_S25_EEEvvEEEEvNT_6ParamsE) ;  /* 0xffffff8c04847950 */ /* 0x000fea0003c3ffff */
        .weak           $__internal_2_$__cuda_sm10x_tcgen05_guardrail_trap_unallocated_columns_being_dealloced
        .type           $__internal_2_$__cuda_sm10x_tcgen05_guardrail_trap_unallocated_columns_being_dealloced,@function
        .size           $__internal_2_$__cuda_sm10x_tcgen05_guardrail_trap_unallocated_columns_being_dealloced,(.L_x_138 - $__internal_2_$__cuda_sm10x_tcgen05_guardrail_trap_unallocated_columns_being_dealloced)
$__internal_2_$__cuda_sm10x_tcgen05_guardrail_trap_unallocated_columns_being_dealloced:
[----:B------:R-:W-:Y:S05]  /*71f0*/  BPT.TRAP 0x1 ;  /* 0x000000040000795c */ /* 0x000fea0000300000 */
[----:B------:R-:W-:-:S04]  /*7200*/  HFMA2 R3, -RZ, RZ, 0, 0 ;  /* 0x00000000ff037431 */ /* 0x000fc800000001ff */
[----:B------:R-:W-:Y:S05]  /*7210*/  RET.REL.NODEC R2 `(_ZN7cutlass13device_kernelINS_4gemm6kernel13GemmUniversalIN4cute5tupleIJiiiiEEENS1_10collective13CollectiveMmaINS1_35MainloopSm100TmaUmmaWarpSpecializedILi5ELi2ELi4ENS5_IJNS4_1CILi2EEESB_NSA_ILi1EEEEEEEENS5_IJNSA_ILi64EEESF_NSA_ILi32EEEEEENS_12float_e4m3_tENS5_IJlSC_lEEESI_SJ_NS4_8TiledMMAINS4_8MMA_AtomIJNS4_10MMA_TraitsINS4_19SM100_MMA_F8F6F4_SSEJSI_SI_fSF_SF_NS4_17integral_constantINS4_4UMMA5MajorELSQ_0EEESR_NSO_INSP_7ScaleInELSS_0EEEST_EEEEEENS4_6LayoutINS5_IJSC_SC_SC_EEENS5_IJNSA_ILi0EEESY_SY_EEEEENS5_IJNS4_10UnderscoreES11_S11_EEEEENS4_23SM90_TMA_LOAD_MULTICASTENS4_14ComposedLayoutINS4_7SwizzleILi1ELi4ELi3EEENS4_18smem_ptr_flag_bitsILi8EEENSW_INS5_IJNSA_ILi8EEESG_EEENS5_IJSG_SC_EEEEEEEvNS4_8identityES14_S1E_vS1F_EENS_8epilogue10collective18CollectiveEpilogueINS1H_23Sm100TmaWarpSpecializedILi1ELi1ELi32ELb0ELb0EEEJSH_NS5_IJNSW_ISF_SC_EES1M_EEESI_SJ_SI_SJ_NS1H_6fusion15FusionCallbacksIS1L_NS1O_17LinearCombinationISI_fSI_fLNS_15FloatRoundStyleE2EEESH_S1N_JEEENS4_5SM1004TMEM4LOAD26SM100_TMEM_LOAD_16dp32b32xENS4_13SM90_TMA_LOADENS15_INS16_ILi2ELi4ELi3EEES19_NSW_INS5_IJS1A_SF_EEENS5_IJSF_SC_EEEEEEENS4_39AutoVectorizingCopyWithAssumedAlignmentILi128EEENS4_14SM90_TMA_STOREES23_S25_S25_EEEvvEEEEvNT_6ParamsE) ;  /* 0xffffff8c02787950 */ /* 0x000fea0003c3ffff */
.L_x_137:
[----:B------:R-:W-:-:S00]  /*7220*/  BRA `(.L_x_137) ;  /* 0xfffffffc00fc7947 */ /* 0x000fc0000383ffff */
[----:B------:R-:W-:-:S00]  /*7230*/  NOP ;  /* 0x0000000000007918 */ /* 0x000fc00000000000 */
        /* <DEDUP_REMOVED lines=12> */
.L_x_138:


//--------------------- .nv.global.init           --------------------------
	.section	.nv.global.init,"aw",@progbits
.nv.global.init:
	.type		$str$27,@object
	.size		$str$27,($str$28 - $str$27)
$str$27:
        /*0000*/ 	.byte	0x28, 0x61, 0x64, 0x64, 0x72, 0x65, 0x73, 0x73, 0x20, 0x26, 0x20, 0x6d, 0x61, 0x73, 0x6b, 0x29
        /*0010*/ 	.byte	0x20, 0x3d, 0x3d, 0x20, 0x30, 0x00
	.type		$str$28,@object
	.size		$str$28,($str$26 - $str$28)
$str$28:
        /*0016*/ 	.byte	0x2f, 0x74, 0x6d, 0x70, 0x2f, 0x63, 0x75, 0x74, 0x6c, 0x61, 0x73, 0x73, 0x5f, 0x73, 0x77, 0x65
        /*0026*/ 	.byte	0x65, 0x70, 0x5f, 0x73, 0x72, 0x63, 0x2f, 0x69, 0x6e, 0x63, 0x6c, 0x75, 0x64, 0x65, 0x2f, 0x63
        /*0036*/ 	.byte	0x75, 0x74, 0x65, 0x2f, 0x70, 0x6f, 0x69, 0x6e, 0x74, 0x65, 0x72, 0x5f, 0x66, 0x6c, 0x61, 0x67
        /*0046*/ 	.byte	0x67, 0x65, 0x64, 0x2e, 0x68, 0x70, 0x70, 0x00
	.type		$str$26,@object
	.size		$str$26,($str$25 - $str$26)
$str$26:
        /*004e*/ 	.byte	0x2f, 0x74, 0x6d, 0x70, 0x2f, 0x63, 0x75, 0x74, 0x6c, 0x61, 0x73, 0x73, 0x5f, 0x73, 0x77, 0x65
        /*005e*/ 	.byte	0x65, 0x70, 0x5f, 0x73, 0x72, 0x63, 0x2f, 0x69, 0x6e, 0x63, 0x6c, 0x75, 0x64, 0x65, 0x2f, 0x63
        /*006e*/ 	.byte	0x75, 0x74, 0x65, 0x2f, 0x61, 0x74, 0x6f, 0x6d, 0x2f, 0x63, 0x6f, 0x70, 0x79, 0x5f, 0x74, 0x72
        /*007e*/ 	.byte	0x61, 0x69, 0x74, 0x73, 0x5f, 0x73, 0x6d, 0x31, 0x30, 0x30, 0x2e, 0x68, 0x70, 0x70, 0x00
	.type		$str$25,@object
	.size		$str$25,(__unnamed_1 - $str$25)
$str$25:
        /*008d*/ 	.byte	0x28, 0x28, 0x75, 0x69, 0x6e, 0x74, 0x33, 0x32, 0x5f, 0x74, 0x28, 0x74, 0x68, 0x72, 0x65, 0x61
        /*009d*/ 	.byte	0x64, 0x49, 0x64, 0x78, 0x2e, 0x78, 0x29, 0x20, 0x2f, 0x20, 0x33, 0x32, 0x29, 0x20, 0x25, 0x20
        /*00ad*/ 	.byte	0x34, 0x29, 0x20, 0x3d, 0x3d, 0x20, 0x28, 0x28, 0x28, 0x74, 0x6d, 0x65, 0x6d, 0x5f, 0x61, 0x64
        /*00bd*/ 	.byte	0x64, 0x72, 0x20, 0x3e, 0x3e, 0x20, 0x31, 0x36, 0x29, 0x20, 0x2f, 0x20, 0x33, 0x32, 0x29, 0x20
        /*00cd*/ 	.byte	0x25, 0x20, 0x34, 0x29, 0x00
	.type		__unnamed_1,@object
	.size		__unnamed_1,(__unnamed_2 - __unnamed_1)
__unnamed_1:
        /*00d2*/ 	.byte	0x61, 0x75, 0x74, 0x6f, 0x20, 0x63, 0x75, 0x74, 0x65, 0x3a, 0x3a, 0x61, 0x73, 0x5f, 0x70, 0x6f
        /* <DEDUP_REMOVED lines=24> */
        /*0262*/ 	.byte	0x3c, 0x34, 0x30, 0x39, 0x36, 0x3e, 0x3e, 0x3e, 0x3e, 0x5d, 0x00
	.type		__unnamed_2,@object
	.size		__unnamed_2,(.L_2 - __unnamed_2)
__unnamed_2:
        /* <DEDUP_REMOVED lines=40> */
        /*04ed*/ 	.byte	0x74, 0x65, 0x3a, 0x3a, 0x43, 0x3c, 0x30, 0x3e, 0x3e, 0x3e, 0x3e, 0x5d, 0x00
.L_2:


//--------------------- .nv.shared._ZN7cutlass13device_kernelINS_4gemm6kernel13GemmUniversalIN4cute5tupleIJiiiiEEENS1_10collective13CollectiveMmaINS1_35MainloopSm100TmaUmmaWarpSpecializedILi5ELi2ELi4ENS5_IJNS4_1CILi2EEESB_NSA_ILi1EEEEEEEENS5_IJNSA_ILi64EEESF_NSA_ILi32EEEEEENS_12float_e4m3_tENS5_IJlSC_lEEESI_SJ_NS4_8TiledMMAINS4_8MMA_AtomIJNS4_10MMA_TraitsINS4_19SM100_MMA_F8F6F4_SSEJSI_SI_fSF_SF_NS4_17integral_constantINS4_4UMMA5MajorELSQ_0EEESR_NSO_INSP_7ScaleInELSS_0EEEST_EEEEEENS4_6LayoutINS5_IJSC_SC_SC_EEENS5_IJNSA_ILi0EEESY_SY_EEEEENS5_IJNS4_10UnderscoreES11_S11_EEEEENS4_23SM90_TMA_LOAD_MULTICASTENS4_14ComposedLayoutINS4_7SwizzleILi1ELi4ELi3EEENS4_18smem_ptr_flag_bitsILi8EEENSW_INS5_IJNSA_ILi8EEESG_EEENS5_IJSG_SC_EEEEEEEvNS4_8identityES14_S1E_vS1F_EENS_8epilogue10collective18CollectiveEpilogueINS1H_23Sm100TmaWarpSpecializedILi1ELi1ELi32ELb0ELb0EEEJSH_NS5_IJNSW_ISF_SC_EES1M_EEESI_SJ_SI_SJ_NS1H_6fusion15FusionCallbacksIS1L_NS1O_17LinearCombinationISI_fSI_fLNS_15FloatRoundStyleE2EEESH_S1N_JEEENS4_5SM1004TMEM4LOAD26SM100_TMEM_LOAD_16dp32b32xENS4_13SM90_TMA_LOADENS15_INS16_ILi2ELi4ELi3EEES19_NSW_INS5_IJS1A_SF_EEENS5_IJSF_SC_EEEEEEENS4_39AutoVectorizingCopyWithAssumedAlignmentILi128EEENS4_14SM90_TMA_STOREES23_S25_S25_EEEvvEEEEvNT_6ParamsE --------------------------
	.section	.nv.shared._ZN7cutlass13device_kernelINS_4gemm6kernel13GemmUniversalIN4cute5tupleIJiiiiEEENS1_10collective13CollectiveMmaINS1_35MainloopSm100TmaUmmaWarpSpecializedILi5ELi2ELi4ENS5_IJNS4_1CILi2EEESB_NSA_ILi1EEEEEEEENS5_IJNSA_ILi64EEESF_NSA_ILi32EEEEEENS_12float_e4m3_tENS5_IJlSC_lEEESI_SJ_NS4_8TiledMMAINS4_8MMA_AtomIJNS4_10MMA_TraitsINS4_19SM100_MMA_F8F6F4_SSEJSI_SI_fSF_SF_NS4_17integral_constantINS4_4UMMA5MajorELSQ_0EEESR_NSO_INSP_7ScaleInELSS_0EEEST_EEEEEENS4_6LayoutINS5_IJSC_SC_SC_EEENS5_IJNSA_ILi0EEESY_SY_EEEEENS5_IJNS4_10UnderscoreES11_S11_EEEEENS4_23SM90_TMA_LOAD_MULTICASTENS4_14ComposedLayoutINS4_7SwizzleILi1ELi4ELi3EEENS4_18smem_ptr_flag_bitsILi8EEENSW_INS5_IJNSA_ILi8EEESG_EEENS5_IJSG_SC_EEEEEEEvNS4_8identityES14_S1E_vS1F_EENS_8epilogue10collective18CollectiveEpilogueINS1H_23Sm100TmaWarpSpecializedILi1ELi1ELi32ELb0ELb0EEEJSH_NS5_IJNSW_ISF_SC_EES1M_EEESI_SJ_SI_SJ_NS1H_6fusion15FusionCallbacksIS1L_NS1O_17LinearCombinationISI_fSI_fLNS_15FloatRoundStyleE2EEESH_S1N_JEEENS4_5SM1004TMEM4LOAD26SM100_TMEM_LOAD_16dp32b32xENS4_13SM90_TMA_LOADENS15_INS16_ILi2ELi4ELi3EEES19_NSW_INS5_IJS1A_SF_EEENS5_IJSF_SC_EEEEEEENS4_39AutoVectorizingCopyWithAssumedAlignmentILi128EEENS4_14SM90_TMA_STOREES23_S25_S25_EEEvvEEEEvNT_6ParamsE,"aw",@nobits
	.sectionflags	@""
	.align	16
	.zero		1024


//--------------------- .nv.shared.reserved.0     --------------------------
	.section	.nv.shared.reserved.0,"aw",@nobits
	.weak		__nv_reservedSMEM_offset_0_alias
	.size		__nv_reservedSMEM_offset_0_alias, 0, 64
	.other		__nv_reservedSMEM_offset_0_alias,@"STO_CUDA_RESERVED_SHARED STV_DEFAULT"
__nv_reservedSMEM_offset_0_alias:
	.zero		0
.nv.shared.reserved.0:
	.zero		64
	.weak		__nv_reservedSMEM_tcgen05_partition
	.type		__nv_reservedSMEM_tcgen05_partition,@object
	.size		__nv_reservedSMEM_tcgen05_partition,(.L_0 - __nv_reservedSMEM_tcgen05_partition)
__nv_reservedSMEM_tcgen05_partition:
	.zero		32
.L_0:


//--------------------- .nv.global                --------------------------
	.section	.nv.global,"aw",@nobits
.nv.global:
	.type		_ZN39_INTERNAL_948b5955_4_k_cu_893e3b49_86044cute1_E,@object
	.size		_ZN39_INTERNAL_948b5955_4_k_cu_893e3b49_86044cute1_E,(_ZN39_INTERNAL_948b5955_4_k_cu_893e3b49_86044cuda3std3__45__cpo6cbeginE - _ZN39_INTERNAL_948b5955_4_k_cu_893e3b49_86044cute1_E)
_ZN39_INTERNAL_948b5955_4_k_cu_893e3b49_86044cute1_E:
	.zero		1
	.type		_ZN39_INTERNAL_948b5955_4_k_cu_893e3b49_86044cuda3std3__45__cpo6cbeginE,@object
	.size		_ZN39_INTERNAL_948b5955_4_k_cu_893e3b49_86044cuda3std3__45__cpo6cbeginE,(_ZN39_INTERNAL_948b5955_4_k_cu_893e3b49_86044cuda3std3__48in_placeE - _ZN39_INTERNAL_948b5955_4_k_cu_893e3b49_86044cuda3std3__45__cpo6cbeginE)
_ZN39_INTERNAL_948b5955_4_k_cu_893e3b49_86044cuda3std3__45__cpo6cbeginE:
	.zero		1
	.type		_ZN39_INTERNAL_948b5955_4_k_cu_893e3b49_86044cuda3std3__48in_placeE,@object
	.size		_ZN39_INTERNAL_948b5955_4_k_cu_893e3b49_86044cuda3std3__48in_placeE,(_ZN39_INTERNAL_948b5955_4_k_cu_893e3b49_86044cuda3std6ranges3__45__cpo9iter_moveE - _ZN39_INTERNAL_948b5955_4_k_cu_893e3b49_86044cuda3std3__48in_placeE)
_ZN39_INTERNAL_948b5955_4_k_cu_893e3b49_86044cuda3std3__48in_placeE:
	.zero		1
	.type		_ZN39_INTERNAL_948b5955_4_k_cu_893e3b49_86044cuda3std6ranges3__45__cpo9iter_moveE,@object
	.size		_ZN39_INTERNAL_948b5955_4_k_cu_893e3b49_86044cuda3std6ranges3__45__cpo9iter_moveE,(_ZN39_INTERNAL_948b5955_4_k_cu_893e3b49_86044cuda3std3__45__cpo5beginE - _ZN39_INTERNAL_948b5955_4_k_cu_893e3b49_86044cuda3std6ranges3__45__cpo9iter_moveE)
_ZN39_INTERNAL_948b5955_4_k_cu_893e3b49_86044cuda3std6ranges3__45__cpo9iter_moveE:
	.zero		1
	.type		_ZN39_INTERNAL_948b5955_4_k_cu_893e3b49_86044cuda3std3__45__cpo5beginE,@object
	.size		_ZN39_INTERNAL_948b5955_4_k_cu_893e3b49_86044cuda3std3__45__cpo5beginE,(_ZN39_INTERNAL_948b5955_4_k_cu_893e3b49_86044cuda3std3__441_GLOBAL__N__948b5955_4_k_cu_893e3b49_86046ignoreE - _ZN39_INTERNAL_948b5955_4_k_cu_893e3b49_86044cuda3std3__45__cpo5beginE)
_ZN39_INTERNAL_948b5955_4_k_cu_893e3b49_86044cuda3std3__45__cpo5beginE:
	.zero		1
	.type		_ZN39_INTERNAL_948b5955_4_k_cu_893e3b49_86044cuda3std3__441_GLOBAL__N__948b5955_4_k_cu_893e3b49_86046ignoreE,@object
	.size		_ZN39_INTERNAL_948b5955_4_k_cu_893e3b49_86044cuda3std3__441_GLOBAL__N__948b5955_4_k_cu_893e3b49_86046ignoreE,(_ZN39_INTERNAL_948b5955_4_k_cu_893e3b49_86044cute7productE - _ZN39_INTERNAL_948b5955_4_k_cu_893e3b49_86044cuda3std3__441_GLOBAL__N__948b5955_4_k_cu_893e3b49_86046ignoreE)
_ZN39_INTERNAL_948b5955_4_k_cu_893e3b49_86044cuda3std3__441_GLOBAL__N__948b5955_4_k_cu_893e3b49_86046ignoreE:
	.zero		1
	.type		_ZN39_INTERNAL_948b5955_4_k_cu_893e3b49_86044cute7productE,@object
	.size		_ZN39_INTERNAL_948b5955_4_k_cu_893e3b49_86044cute7productE,(_ZN39_INTERNAL_948b5955_4_k_cu_893e3b49_86044cuda3std3__45__cpo3endE - _ZN39_INTERNAL_948b5955_4_k_cu_893e3b49_86044cute7productE)
_ZN39_INTERNAL_948b5955_4_k_cu_893e3b49_86044cute7productE:
	.zero		1
	.type		_ZN39_INTERNAL_948b5955_4_k_cu_893e3b49_86044cuda3std3__45__cpo3endE,@object
	.size		_ZN39_INTERNAL_948b5955_4_k_cu_893e3b49_86044cuda3std3__45__cpo3endE,(_ZN39_INTERNAL_948b5955_4_k_cu_893e3b49_86044cuda3std3__419piecewise_constructE - _ZN39_INTERNAL_948b5955_4_k_cu_893e3b49_86044cuda3std3__45__cpo3endE)
_ZN39_INTERNAL_948b5955_4_k_cu_893e3b49_86044cuda3std3__45__cpo3endE:
	.zero		1
	.type		_ZN39_INTERNAL_948b5955_4_k_cu_893e3b49_86044cuda3std3__419piecewise_constructE,@object
	.size		_ZN39_INTERNAL_948b5955_4_k_cu_893e3b49_86044cuda3std3__419piecewise_constructE,(_ZN39_INTERNAL_948b5955_4_k_cu_893e3b49_86044cuda3std3__45__cpo4cendE - _ZN39_INTERNAL_948b5955_4_k_cu_893e3b49_86044cuda3std3__419piecewise_constructE)
_ZN39_INTERNAL_948b5955_4_k_cu_893e3b49_86044cuda3std3__419piecewise_constructE:
	.zero		1
	.type		_ZN39_INTERNAL_948b5955_4_k_cu_893e3b49_86044cuda3std3__45__cpo4cendE,@object
	.size		_ZN39_INTERNAL_948b5955_4_k_cu_893e3b49_86044cuda3std3__45__cpo4cendE,(_ZN39_INTERNAL_948b5955_4_k_cu_893e3b49_86044cuda3std6ranges3__45__cpo4swapE - _ZN39_INTERNAL_948b5955_4_k_cu_893e3b49_86044cuda3std3__45__cpo4cendE)
_ZN39_INTERNAL_948b5955_4_k_cu_893e3b49_86044cuda3std3__45__cpo4cendE:
	.zero		1
	.type		_ZN39_INTERNAL_948b5955_4_k_cu_893e3b49_86044cuda3std6ranges3__45__cpo4swapE,@object
	.size		_ZN39_INTERNAL_948b5955_4_k_cu_893e3b49_86044cuda3std6ranges3__45__cpo4swapE,(.L_10 - _ZN39_INTERNAL_948b5955_4_k_cu_893e3b49_86044cuda3std6ranges3__45__cpo4swapE)
_ZN39_INTERNAL_948b5955_4_k_cu_893e3b49_86044cuda3std6ranges3__45__cpo4swapE:
	.zero		1
.L_10:


//--------------------- .nv.constant0._ZN7cutlass13device_kernelINS_4gemm6kernel13GemmUniversalIN4cute5tupleIJiiiiEEENS1_10collective13CollectiveMmaINS1_35MainloopSm100TmaUmmaWarpSpecializedILi5ELi2ELi4ENS5_IJNS4_1CILi2EEESB_NSA_ILi1EEEEEEEENS5_IJNSA_ILi64EEESF_NSA_ILi32EEEEEENS_12float_e4m3_tENS5_IJlSC_lEEESI_SJ_NS4_8TiledMMAINS4_8MMA_AtomIJNS4_10MMA_TraitsINS4_19SM100_MMA_F8F6F4_SSEJSI_SI_fSF_SF_NS4_17integral_constantINS4_4UMMA5MajorELSQ_0EEESR_NSO_INSP_7ScaleInELSS_0EEEST_EEEEEENS4_6LayoutINS5_IJSC_SC_SC_EEENS5_IJNSA_ILi0EEESY_SY_EEEEENS5_IJNS4_10UnderscoreES11_S11_EEEEENS4_23SM90_TMA_LOAD_MULTICASTENS4_14ComposedLayoutINS4_7SwizzleILi1ELi4ELi3EEENS4_18smem_ptr_flag_bitsILi8EEENSW_INS5_IJNSA_ILi8EEESG_EEENS5_IJSG_SC_EEEEEEEvNS4_8identityES14_S1E_vS1F_EENS_8epilogue10collective18CollectiveEpilogueINS1H_23Sm100TmaWarpSpecializedILi1ELi1ELi32ELb0ELb0EEEJSH_NS5_IJNSW_ISF_SC_EES1M_EEESI_SJ_SI_SJ_NS1H_6fusion15FusionCallbacksIS1L_NS1O_17LinearCombinationISI_fSI_fLNS_15FloatRoundStyleE2EEESH_S1N_JEEENS4_5SM1004TMEM4LOAD26SM100_TMEM_LOAD_16dp32b32xENS4_13SM90_TMA_LOADENS15_INS16_ILi2ELi4ELi3EEES19_NSW_INS5_IJS1A_SF_EEENS5_IJSF_SC_EEEEEEENS4_39AutoVectorizingCopyWithAssumedAlignmentILi128EEENS4_14SM90_TMA_STOREES23_S25_S25_EEEvvEEEEvNT_6ParamsE --------------------------
	.section	.nv.constant0._ZN7cutlass13device_kernelINS_4gemm6kernel13GemmUniversalIN4cute5tupleIJiiiiEEENS1_10collective13CollectiveMmaINS1_35MainloopSm100TmaUmmaWarpSpecializedILi5ELi2ELi4ENS5_IJNS4_1CILi2EEESB_NSA_ILi1EEEEEEEENS5_IJNSA_ILi64EEESF_NSA_ILi32EEEEEENS_12float_e4m3_tENS5_IJlSC_lEEESI_SJ_NS4_8TiledMMAINS4_8MMA_AtomIJNS4_10MMA_TraitsINS4_19SM100_MMA_F8F6F4_SSEJSI_SI_fSF_SF_NS4_17integral_constantINS4_4UMMA5MajorELSQ_0EEESR_NSO_INSP_7ScaleInELSS_0EEEST_EEEEEENS4_6LayoutINS5_IJSC_SC_SC_EEENS5_IJNSA_ILi0EEESY_SY_EEEEENS5_IJNS4_10UnderscoreES11_S11_EEEEENS4_23SM90_TMA_LOAD_MULTICASTENS4_14ComposedLayoutINS4_7SwizzleILi1ELi4ELi3EEENS4_18smem_ptr_flag_bitsILi8EEENSW_INS5_IJNSA_ILi8EEESG_EEENS5_IJSG_SC_EEEEEEEvNS4_8identityES14_S1E_vS1F_EENS_8epilogue10collective18CollectiveEpilogueINS1H_23Sm100TmaWarpSpecializedILi1ELi1ELi32ELb0ELb0EEEJSH_NS5_IJNSW_ISF_SC_EES1M_EEESI_SJ_SI_SJ_NS1H_6fusion15FusionCallbacksIS1L_NS1O_17LinearCombinationISI_fSI_fLNS_15FloatRoundStyleE2EEESH_S1N_JEEENS4_5SM1004TMEM4LOAD26SM100_TMEM_LOAD_16dp32b32xENS4_13SM90_TMA_LOADENS15_INS16_ILi2ELi4ELi3EEES19_NSW_INS5_IJS1A_SF_EEENS5_IJSF_SC_EEEEEEENS4_39AutoVectorizingCopyWithAssumedAlignmentILi128EEENS4_14SM90_TMA_STOREES23_S25_S25_EEEvvEEEEvNT_6ParamsE,"a",@progbits
	.sectionflags	@""
	.align	4
.nv.constant0._ZN7cutlass13device_kernelINS_4gemm6kernel13GemmUniversalIN4cute5tupleIJiiiiEEENS1_10collective13CollectiveMmaINS1_35MainloopSm100TmaUmmaWarpSpecializedILi5ELi2ELi4ENS5_IJNS4_1CILi2EEESB_NSA_ILi1EEEEEEEENS5_IJNSA_ILi64EEESF_NSA_ILi32EEEEEENS_12float_e4m3_tENS5_IJlSC_lEEESI_SJ_NS4_8TiledMMAINS4_8MMA_AtomIJNS4_10MMA_TraitsINS4_19SM100_MMA_F8F6F4_SSEJSI_SI_fSF_SF_NS4_17integral_constantINS4_4UMMA5MajorELSQ_0EEESR_NSO_INSP_7ScaleInELSS_0EEEST_EEEEEENS4_6LayoutINS5_IJSC_SC_SC_EEENS5_IJNSA_ILi0EEESY_SY_EEEEENS5_IJNS4_10UnderscoreES11_S11_EEEEENS4_23SM90_TMA_LOAD_MULTICASTENS4_14ComposedLayoutINS4_7SwizzleILi1ELi4ELi3EEENS4_18smem_ptr_flag_bitsILi8EEENSW_INS5_IJNSA_ILi8EEESG_EEENS5_IJSG_SC_EEEEEEEvNS4_8identityES14_S1E_vS1F_EENS_8epilogue10collective18CollectiveEpilogueINS1H_23Sm100TmaWarpSpecializedILi1ELi1ELi32ELb0ELb0EEEJSH_NS5_IJNSW_ISF_SC_EES1M_EEESI_SJ_SI_SJ_NS1H_6fusion15FusionCallbacksIS1L_NS1O_17LinearCombinationISI_fSI_fLNS_15FloatRoundStyleE2EEESH_S1N_JEEENS4_5SM1004TMEM4LOAD26SM100_TMEM_LOAD_16dp32b32xENS4_13SM90_TMA_LOADENS15_INS16_ILi2ELi4ELi3EEES19_NSW_INS5_IJS1A_SF_EEENS5_IJSF_SC_EEEEEEENS4_39AutoVectorizingCopyWithAssumedAlignmentILi128EEENS4_14SM90_TMA_STOREES23_S25_S25_EEEvvEEEEvNT_6ParamsE:
	.zero		2944


//--------------------- SYMBOLS --------------------------

	.type		.nv.reservedSmem.offset0,@object
	.size		.nv.reservedSmem.offset0,0x4
	.type		.nv.reservedSmem.cap,@object
	.size		.nv.reservedSmem.cap,0x4
	.type		__assertfail,@function
